//
// Generated by NVIDIA NVVM Compiler
//
// Compiler Build ID: CL-36424714
// Cuda compilation tools, release 13.0, V13.0.88
// Based on NVVM 20.0.0
//

.version 9.0
.target sm_100
.address_size 64

	// .globl	_Z25calc_pairwise_dist_kernelPdS_iiS_

.visible .entry _Z25calc_pairwise_dist_kernelPdS_iiS_(
	.param .u64 .ptr .align 1 _Z25calc_pairwise_dist_kernelPdS_iiS__param_0,
	.param .u64 .ptr .align 1 _Z25calc_pairwise_dist_kernelPdS_iiS__param_1,
	.param .u32 _Z25calc_pairwise_dist_kernelPdS_iiS__param_2,
	.param .u32 _Z25calc_pairwise_dist_kernelPdS_iiS__param_3,
	.param .u64 .ptr .align 1 _Z25calc_pairwise_dist_kernelPdS_iiS__param_4
)
{
	.reg .pred 	%p<4>;
	.reg .b32 	%r<16>;
	.reg .b32 	%f<3>;
	.reg .b64 	%rd<13>;
	.reg .b64 	%fd<14>;

	ld.param.u64 	%rd1, [_Z25calc_pairwise_dist_kernelPdS_iiS__param_0];
	ld.param.u64 	%rd2, [_Z25calc_pairwise_dist_kernelPdS_iiS__param_1];
	ld.param.u32 	%r4, [_Z25calc_pairwise_dist_kernelPdS_iiS__param_2];
	ld.param.u32 	%r5, [_Z25calc_pairwise_dist_kernelPdS_iiS__param_3];
	ld.param.u64 	%rd3, [_Z25calc_pairwise_dist_kernelPdS_iiS__param_4];
	mov.u32 	%r6, %ctaid.x;
	mov.u32 	%r7, %ntid.x;
	mov.u32 	%r8, %tid.x;
	mad.lo.s32 	%r1, %r6, %r7, %r8;
	mov.u32 	%r9, %ctaid.y;
	mov.u32 	%r10, %ntid.y;
	mov.u32 	%r11, %tid.y;
	mad.lo.s32 	%r12, %r9, %r10, %r11;
	setp.ge.s32 	%p1, %r1, %r5;
	setp.ge.s32 	%p2, %r12, %r4;
	or.pred  	%p3, %p1, %p2;
	@%p3 bra 	$L__BB0_2;
	cvta.to.global.u64 	%rd4, %rd1;
	cvta.to.global.u64 	%rd5, %rd2;
	cvta.to.global.u64 	%rd6, %rd3;
	mul.lo.s32 	%r13, %r1, 3;
	mul.wide.s32 	%rd7, %r13, 8;
	add.s64 	%rd8, %rd4, %rd7;
	ld.global.f64 	%fd1, [%rd8];
	mul.lo.s32 	%r14, %r12, 3;
	mul.wide.u32 	%rd9, %r14, 8;
	add.s64 	%rd10, %rd5, %rd9;
	ld.global.f64 	%fd2, [%rd10];
	sub.f64 	%fd3, %fd1, %fd2;
	ld.global.f64 	%fd4, [%rd8+8];
	ld.global.f64 	%fd5, [%rd10+8];
	sub.f64 	%fd6, %fd4, %fd5;
	ld.global.f64 	%fd7, [%rd8+16];
	ld.global.f64 	%fd8, [%rd10+16];
	sub.f64 	%fd9, %fd7, %fd8;
	mul.f64 	%fd10, %fd6, %fd6;
	fma.rn.f64 	%fd11, %fd3, %fd3, %fd10;
	fma.rn.f64 	%fd12, %fd9, %fd9, %fd11;
	cvt.rn.f32.f64 	%f1, %fd12;
	sqrt.rn.f32 	%f2, %f1;
	cvt.f64.f32 	%fd13, %f2;
	mad.lo.s32 	%r15, %r4, %r1, %r12;
	mul.wide.s32 	%rd11, %r15, 8;
	add.s64 	%rd12, %rd6, %rd11;
	st.global.f64 	[%rd12], %fd13;
$L__BB0_2:
	ret;

}
	// .globl	_Z20gen_elec_grid_kernelPKdS0_ddddiiPd
.visible .entry _Z20gen_elec_grid_kernelPKdS0_ddddiiPd(
	.param .u64 .ptr .align 1 _Z20gen_elec_grid_kernelPKdS0_ddddiiPd_param_0,
	.param .u64 .ptr .align 1 _Z20gen_elec_grid_kernelPKdS0_ddddiiPd_param_1,
	.param .f64 _Z20gen_elec_grid_kernelPKdS0_ddddiiPd_param_2,
	.param .f64 _Z20gen_elec_grid_kernelPKdS0_ddddiiPd_param_3,
	.param .f64 _Z20gen_elec_grid_kernelPKdS0_ddddiiPd_param_4,
	.param .f64 _Z20gen_elec_grid_kernelPKdS0_ddddiiPd_param_5,
	.param .u32 _Z20gen_elec_grid_kernelPKdS0_ddddiiPd_param_6,
	.param .u32 _Z20gen_elec_grid_kernelPKdS0_ddddiiPd_param_7,
	.param .u64 .ptr .align 1 _Z20gen_elec_grid_kernelPKdS0_ddddiiPd_param_8
)
{
	.reg .pred 	%p<30>;
	.reg .b32 	%r<26>;
	.reg .b64 	%rd<25>;
	.reg .b64 	%fd<183>;

	ld.param.u64 	%rd10, [_Z20gen_elec_grid_kernelPKdS0_ddddiiPd_param_0];
	ld.param.u64 	%rd11, [_Z20gen_elec_grid_kernelPKdS0_ddddiiPd_param_1];
	ld.param.f64 	%fd63, [_Z20gen_elec_grid_kernelPKdS0_ddddiiPd_param_2];
	ld.param.f64 	%fd64, [_Z20gen_elec_grid_kernelPKdS0_ddddiiPd_param_3];
	ld.param.f64 	%fd65, [_Z20gen_elec_grid_kernelPKdS0_ddddiiPd_param_4];
	ld.param.f64 	%fd66, [_Z20gen_elec_grid_kernelPKdS0_ddddiiPd_param_5];
	ld.param.u32 	%r13, [_Z20gen_elec_grid_kernelPKdS0_ddddiiPd_param_6];
	ld.param.u32 	%r14, [_Z20gen_elec_grid_kernelPKdS0_ddddiiPd_param_7];
	cvta.to.global.u64 	%rd1, %rd11;
	cvta.to.global.u64 	%rd2, %rd10;
	mov.u32 	%r15, %ctaid.x;
	mov.u32 	%r16, %ntid.x;
	mov.u32 	%r17, %tid.x;
	mad.lo.s32 	%r1, %r15, %r16, %r17;
	setp.ge.s32 	%p1, %r1, %r14;
	@%p1 bra 	$L__BB1_32;
	setp.lt.s32 	%p2, %r13, 1;
	mov.f64 	%fd182, 0d0000000000000000;
	@%p2 bra 	$L__BB1_31;
	mul.lo.s32 	%r2, %r13, %r1;
	and.b32  	%r3, %r13, 3;
	setp.lt.u32 	%p3, %r13, 4;
	mov.f64 	%fd182, 0d0000000000000000;
	mov.b32 	%r25, 0;
	@%p3 bra 	$L__BB1_17;
	and.b32  	%r25, %r13, 2147483644;
	neg.s32 	%r23, %r25;
	add.s64 	%rd24, %rd1, 16;
	mov.f64 	%fd182, 0d0000000000000000;
	mov.u32 	%r22, %r2;
$L__BB1_4:
	.pragma "nounroll";
	mul.wide.s32 	%rd12, %r22, 8;
	add.s64 	%rd13, %rd2, %rd12;
	add.s64 	%rd5, %rd13, 16;
	ld.global.f64 	%fd2, [%rd13];
	ld.global.f64 	%fd3, [%rd24+-16];
	mul.f64 	%fd71, %fd63, %fd3;
	div.rn.f64 	%fd4, %fd71, %fd64;
	setp.gt.f64 	%p4, %fd3, 0d0000000000000000;
	selp.f64 	%fd72, %fd65, %fd66, %p4;
	div.rn.f64 	%fd73, %fd4, %fd72;
	abs.f64 	%fd74, %fd73;
	add.f64 	%fd75, %fd74, %fd74;
	sqrt.rn.f64 	%fd76, %fd75;
	add.f64 	%fd77, %fd76, %fd76;
	mul.f64 	%fd78, %fd76, %fd77;
	div.rn.f64 	%fd5, %fd72, %fd78;
	setp.leu.f64 	%p5, %fd2, %fd76;
	@%p5 bra 	$L__BB1_6;
	mul.f64 	%fd84, %fd2, %fd2;
	div.rn.f64 	%fd171, %fd4, %fd84;
	bra.uni 	$L__BB1_7;
$L__BB1_6:
	abs.f64 	%fd79, %fd5;
	mul.f64 	%fd80, %fd2, %fd79;
	mul.f64 	%fd81, %fd2, %fd80;
	sub.f64 	%fd82, %fd65, %fd81;
	add.f64 	%fd83, %fd66, %fd81;
	selp.f64 	%fd171, %fd82, %fd83, %p4;
$L__BB1_7:
	add.f64 	%fd9, %fd182, %fd171;
	ld.global.f64 	%fd10, [%rd5+-8];
	ld.global.f64 	%fd11, [%rd24+-8];
	mul.f64 	%fd85, %fd63, %fd11;
	div.rn.f64 	%fd12, %fd85, %fd64;
	setp.gt.f64 	%p7, %fd11, 0d0000000000000000;
	selp.f64 	%fd86, %fd65, %fd66, %p7;
	div.rn.f64 	%fd87, %fd12, %fd86;
	abs.f64 	%fd88, %fd87;
	add.f64 	%fd89, %fd88, %fd88;
	sqrt.rn.f64 	%fd90, %fd89;
	add.f64 	%fd91, %fd90, %fd90;
	mul.f64 	%fd92, %fd90, %fd91;
	div.rn.f64 	%fd13, %fd86, %fd92;
	setp.gt.f64 	%p8, %fd10, %fd90;
	@%p8 bra 	$L__BB1_9;
	abs.f64 	%fd93, %fd13;
	mul.f64 	%fd94, %fd10, %fd93;
	mul.f64 	%fd95, %fd10, %fd94;
	sub.f64 	%fd96, %fd65, %fd95;
	add.f64 	%fd97, %fd66, %fd95;
	selp.f64 	%fd172, %fd96, %fd97, %p7;
	bra.uni 	$L__BB1_10;
$L__BB1_9:
	mul.f64 	%fd98, %fd10, %fd10;
	div.rn.f64 	%fd172, %fd12, %fd98;
$L__BB1_10:
	add.f64 	%fd17, %fd9, %fd172;
	ld.global.f64 	%fd18, [%rd5];
	ld.global.f64 	%fd19, [%rd24];
	mul.f64 	%fd99, %fd63, %fd19;
	div.rn.f64 	%fd20, %fd99, %fd64;
	setp.gt.f64 	%p10, %fd19, 0d0000000000000000;
	selp.f64 	%fd100, %fd65, %fd66, %p10;
	div.rn.f64 	%fd101, %fd20, %fd100;
	abs.f64 	%fd102, %fd101;
	add.f64 	%fd103, %fd102, %fd102;
	sqrt.rn.f64 	%fd104, %fd103;
	add.f64 	%fd105, %fd104, %fd104;
	mul.f64 	%fd106, %fd104, %fd105;
	div.rn.f64 	%fd21, %fd100, %fd106;
	setp.gt.f64 	%p11, %fd18, %fd104;
	@%p11 bra 	$L__BB1_12;
	abs.f64 	%fd107, %fd21;
	mul.f64 	%fd108, %fd18, %fd107;
	mul.f64 	%fd109, %fd18, %fd108;
	sub.f64 	%fd110, %fd65, %fd109;
	add.f64 	%fd111, %fd66, %fd109;
	selp.f64 	%fd173, %fd110, %fd111, %p10;
	bra.uni 	$L__BB1_13;
$L__BB1_12:
	mul.f64 	%fd112, %fd18, %fd18;
	div.rn.f64 	%fd173, %fd20, %fd112;
$L__BB1_13:
	add.f64 	%fd25, %fd17, %fd173;
	ld.global.f64 	%fd26, [%rd5+8];
	ld.global.f64 	%fd27, [%rd24+8];
	mul.f64 	%fd113, %fd63, %fd27;
	div.rn.f64 	%fd28, %fd113, %fd64;
	setp.gt.f64 	%p13, %fd27, 0d0000000000000000;
	selp.f64 	%fd114, %fd65, %fd66, %p13;
	div.rn.f64 	%fd115, %fd28, %fd114;
	abs.f64 	%fd116, %fd115;
	add.f64 	%fd117, %fd116, %fd116;
	sqrt.rn.f64 	%fd118, %fd117;
	add.f64 	%fd119, %fd118, %fd118;
	mul.f64 	%fd120, %fd118, %fd119;
	div.rn.f64 	%fd29, %fd114, %fd120;
	setp.gt.f64 	%p14, %fd26, %fd118;
	@%p14 bra 	$L__BB1_15;
	abs.f64 	%fd121, %fd29;
	mul.f64 	%fd122, %fd26, %fd121;
	mul.f64 	%fd123, %fd26, %fd122;
	sub.f64 	%fd124, %fd65, %fd123;
	add.f64 	%fd125, %fd66, %fd123;
	selp.f64 	%fd174, %fd124, %fd125, %p13;
	bra.uni 	$L__BB1_16;
$L__BB1_15:
	mul.f64 	%fd126, %fd26, %fd26;
	div.rn.f64 	%fd174, %fd28, %fd126;
$L__BB1_16:
	add.f64 	%fd182, %fd25, %fd174;
	add.s32 	%r23, %r23, 4;
	add.s32 	%r22, %r22, 4;
	add.s64 	%rd24, %rd24, 32;
	setp.ne.s32 	%p16, %r23, 0;
	@%p16 bra 	$L__BB1_4;
$L__BB1_17:
	setp.eq.s32 	%p17, %r3, 0;
	@%p17 bra 	$L__BB1_31;
	setp.eq.s32 	%p18, %r3, 1;
	@%p18 bra 	$L__BB1_26;
	add.s32 	%r19, %r25, %r2;
	mul.wide.s32 	%rd14, %r19, 8;
	add.s64 	%rd7, %rd2, %rd14;
	ld.global.f64 	%fd36, [%rd7];
	mul.wide.u32 	%rd15, %r25, 8;
	add.s64 	%rd8, %rd1, %rd15;
	ld.global.f64 	%fd37, [%rd8];
	mul.f64 	%fd128, %fd63, %fd37;
	div.rn.f64 	%fd38, %fd128, %fd64;
	setp.gt.f64 	%p19, %fd37, 0d0000000000000000;
	selp.f64 	%fd129, %fd65, %fd66, %p19;
	div.rn.f64 	%fd130, %fd38, %fd129;
	abs.f64 	%fd131, %fd130;
	add.f64 	%fd132, %fd131, %fd131;
	sqrt.rn.f64 	%fd133, %fd132;
	add.f64 	%fd134, %fd133, %fd133;
	mul.f64 	%fd135, %fd133, %fd134;
	div.rn.f64 	%fd39, %fd129, %fd135;
	setp.gt.f64 	%p20, %fd36, %fd133;
	@%p20 bra 	$L__BB1_21;
	abs.f64 	%fd136, %fd39;
	mul.f64 	%fd137, %fd36, %fd136;
	mul.f64 	%fd138, %fd36, %fd137;
	sub.f64 	%fd139, %fd65, %fd138;
	add.f64 	%fd140, %fd66, %fd138;
	selp.f64 	%fd177, %fd139, %fd140, %p19;
	bra.uni 	$L__BB1_22;
$L__BB1_21:
	mul.f64 	%fd141, %fd36, %fd36;
	div.rn.f64 	%fd177, %fd38, %fd141;
$L__BB1_22:
	add.f64 	%fd43, %fd182, %fd177;
	ld.global.f64 	%fd44, [%rd7+8];
	ld.global.f64 	%fd45, [%rd8+8];
	mul.f64 	%fd142, %fd63, %fd45;
	div.rn.f64 	%fd46, %fd142, %fd64;
	setp.gt.f64 	%p22, %fd45, 0d0000000000000000;
	selp.f64 	%fd143, %fd65, %fd66, %p22;
	div.rn.f64 	%fd144, %fd46, %fd143;
	abs.f64 	%fd145, %fd144;
	add.f64 	%fd146, %fd145, %fd145;
	sqrt.rn.f64 	%fd147, %fd146;
	add.f64 	%fd148, %fd147, %fd147;
	mul.f64 	%fd149, %fd147, %fd148;
	div.rn.f64 	%fd47, %fd143, %fd149;
	setp.gt.f64 	%p23, %fd44, %fd147;
	@%p23 bra 	$L__BB1_24;
	setp.gt.f64 	%p24, %fd45, 0d0000000000000000;
	abs.f64 	%fd150, %fd47;
	mul.f64 	%fd151, %fd44, %fd150;
	mul.f64 	%fd152, %fd44, %fd151;
	sub.f64 	%fd153, %fd65, %fd152;
	add.f64 	%fd154, %fd66, %fd152;
	selp.f64 	%fd178, %fd153, %fd154, %p24;
	bra.uni 	$L__BB1_25;
$L__BB1_24:
	mul.f64 	%fd155, %fd44, %fd44;
	div.rn.f64 	%fd178, %fd46, %fd155;
$L__BB1_25:
	add.f64 	%fd182, %fd43, %fd178;
	add.s32 	%r25, %r25, 2;
$L__BB1_26:
	and.b32  	%r20, %r13, 1;
	setp.eq.b32 	%p25, %r20, 1;
	not.pred 	%p26, %p25;
	@%p26 bra 	$L__BB1_31;
	add.s32 	%r21, %r25, %r2;
	mul.wide.s32 	%rd16, %r21, 8;
	add.s64 	%rd17, %rd2, %rd16;
	ld.global.f64 	%fd54, [%rd17];
	mul.wide.u32 	%rd18, %r25, 8;
	add.s64 	%rd19, %rd1, %rd18;
	ld.global.f64 	%fd55, [%rd19];
	mul.f64 	%fd156, %fd63, %fd55;
	div.rn.f64 	%fd56, %fd156, %fd64;
	setp.gt.f64 	%p27, %fd55, 0d0000000000000000;
	selp.f64 	%fd157, %fd65, %fd66, %p27;
	div.rn.f64 	%fd158, %fd56, %fd157;
	abs.f64 	%fd159, %fd158;
	add.f64 	%fd160, %fd159, %fd159;
	sqrt.rn.f64 	%fd161, %fd160;
	add.f64 	%fd162, %fd161, %fd161;
	mul.f64 	%fd163, %fd161, %fd162;
	div.rn.f64 	%fd57, %fd157, %fd163;
	setp.gt.f64 	%p28, %fd54, %fd161;
	@%p28 bra 	$L__BB1_29;
	setp.gt.f64 	%p29, %fd55, 0d0000000000000000;
	abs.f64 	%fd164, %fd57;
	mul.f64 	%fd165, %fd54, %fd164;
	mul.f64 	%fd166, %fd54, %fd165;
	sub.f64 	%fd167, %fd65, %fd166;
	add.f64 	%fd168, %fd66, %fd166;
	selp.f64 	%fd181, %fd167, %fd168, %p29;
	bra.uni 	$L__BB1_30;
$L__BB1_29:
	mul.f64 	%fd169, %fd54, %fd54;
	div.rn.f64 	%fd181, %fd56, %fd169;
$L__BB1_30:
	add.f64 	%fd182, %fd182, %fd181;
$L__BB1_31:
	ld.param.u64 	%rd23, [_Z20gen_elec_grid_kernelPKdS0_ddddiiPd_param_8];
	cvta.to.global.u64 	%rd20, %rd23;
	mul.wide.s32 	%rd21, %r1, 8;
	add.s64 	%rd22, %rd20, %rd21;
	st.global.f64 	[%rd22], %fd182;
$L__BB1_32:
	ret;

}
	// .globl	_Z19gen_vdw_grid_kernelPdS_S_ddiiS_
.visible .entry _Z19gen_vdw_grid_kernelPdS_S_ddiiS_(
	.param .u64 .ptr .align 1 _Z19gen_vdw_grid_kernelPdS_S_ddiiS__param_0,
	.param .u64 .ptr .align 1 _Z19gen_vdw_grid_kernelPdS_S_ddiiS__param_1,
	.param .u64 .ptr .align 1 _Z19gen_vdw_grid_kernelPdS_S_ddiiS__param_2,
	.param .f64 _Z19gen_vdw_grid_kernelPdS_S_ddiiS__param_3,
	.param .f64 _Z19gen_vdw_grid_kernelPdS_S_ddiiS__param_4,
	.param .u32 _Z19gen_vdw_grid_kernelPdS_S_ddiiS__param_5,
	.param .u32 _Z19gen_vdw_grid_kernelPdS_S_ddiiS__param_6,
	.param .u64 .ptr .align 1 _Z19gen_vdw_grid_kernelPdS_S_ddiiS__param_7
)
{
	.reg .pred 	%p<52>;
	.reg .b32 	%r<59>;
	.reg .b32 	%f<236>;
	.reg .b64 	%rd<20>;
	.reg .b64 	%fd<42>;

	ld.param.u64 	%rd8, [_Z19gen_vdw_grid_kernelPdS_S_ddiiS__param_0];
	ld.param.u64 	%rd9, [_Z19gen_vdw_grid_kernelPdS_S_ddiiS__param_1];
	ld.param.u64 	%rd10, [_Z19gen_vdw_grid_kernelPdS_S_ddiiS__param_2];
	ld.param.f64 	%fd15, [_Z19gen_vdw_grid_kernelPdS_S_ddiiS__param_4];
	ld.param.u32 	%r8, [_Z19gen_vdw_grid_kernelPdS_S_ddiiS__param_5];
	ld.param.u32 	%r9, [_Z19gen_vdw_grid_kernelPdS_S_ddiiS__param_6];
	mov.u32 	%r10, %ctaid.x;
	mov.u32 	%r11, %ntid.x;
	mov.u32 	%r12, %tid.x;
	mad.lo.s32 	%r1, %r10, %r11, %r12;
	setp.ge.s32 	%p1, %r1, %r9;
	@%p1 bra 	$L__BB2_31;
	setp.lt.s32 	%p2, %r8, 1;
	mov.f64 	%fd41, 0d0000000000000000;
	@%p2 bra 	$L__BB2_30;
	mul.lo.s32 	%r57, %r8, %r1;
	abs.f64 	%fd18, %fd15;
	mul.f64 	%fd1, %fd18, 0d3FE0000000000000;
	neg.s32 	%r58, %r8;
	cvta.to.global.u64 	%rd1, %rd8;
	cvta.to.global.u64 	%rd18, %rd10;
	cvta.to.global.u64 	%rd19, %rd9;
	mov.f64 	%fd41, 0d0000000000000000;
$L__BB2_3:
	mul.wide.s32 	%rd12, %r57, 8;
	add.s64 	%rd13, %rd1, %rd12;
	ld.global.f64 	%fd3, [%rd13];
	ld.global.f64 	%fd4, [%rd18];
	ld.global.f64 	%fd19, [%rd19];
	abs.f64 	%fd20, %fd19;
	sqrt.rn.f64 	%fd5, %fd20;
	div.rn.f64 	%fd21, %fd1, %fd5;
	add.f64 	%fd22, %fd21, 0d3FF0000000000000;
	sqrt.rn.f64 	%fd23, %fd22;
	add.f64 	%fd6, %fd23, 0d3FF0000000000000;
	cvt.rn.f32.f64 	%f1, %fd6;
	setp.eq.f32 	%p3, %f1, 0f3F800000;
	mov.f32 	%f232, 0f3F800000;
	@%p3 bra 	$L__BB2_8;
	abs.f32 	%f29, %f1;
	setp.num.f32 	%p4, %f29, %f29;
	@%p4 bra 	$L__BB2_6;
	mov.f32 	%f87, 0fBE2AAAAB;
	add.rn.f32 	%f232, %f1, %f87;
	bra.uni 	$L__BB2_8;
$L__BB2_6:
	abs.f32 	%f30, %f1;
	setp.lt.f32 	%p5, %f30, 0f00800000;
	mul.f32 	%f32, %f30, 0f4B800000;
	selp.f32 	%f33, %f32, %f30, %p5;
	mov.b32 	%r13, %f33;
	add.s32 	%r14, %r13, -1060439283;
	and.b32  	%r15, %r14, -8388608;
	sub.s32 	%r16, %r13, %r15;
	mov.b32 	%f34, %r16;
	cvt.rn.f32.s32 	%f35, %r15;
	selp.f32 	%f36, 0fC1C00000, 0f00000000, %p5;
	fma.rn.f32 	%f37, %f35, 0f34000000, %f36;
	add.f32 	%f38, %f34, 0fBF800000;
	add.f32 	%f39, %f34, 0f3F800000;
	rcp.approx.ftz.f32 	%f40, %f39;
	add.f32 	%f41, %f38, %f38;
	mul.f32 	%f42, %f41, %f40;
	mul.f32 	%f43, %f42, %f42;
	neg.f32 	%f44, %f42;
	sub.f32 	%f45, %f38, %f42;
	add.f32 	%f46, %f45, %f45;
	fma.rn.f32 	%f47, %f44, %f38, %f46;
	mul.rn.f32 	%f48, %f40, %f47;
	fma.rn.f32 	%f49, %f43, 0f3A2C32E4, 0f3B52E7DB;
	fma.rn.f32 	%f50, %f49, %f43, 0f3C93BB73;
	fma.rn.f32 	%f51, %f50, %f43, 0f3DF6384F;
	mul.rn.f32 	%f52, %f51, %f43;
	fma.rn.f32 	%f53, %f42, 0f3FB8AA3B, %f37;
	mul.f32 	%f54, %f52, 0f40400000;
	sub.f32 	%f55, %f37, %f53;
	fma.rn.f32 	%f56, %f42, 0f3FB8AA3B, %f55;
	fma.rn.f32 	%f57, %f48, 0f3FB8AA3B, %f56;
	fma.rn.f32 	%f58, %f42, 0f32A55E34, %f57;
	fma.rn.f32 	%f59, %f54, %f48, %f58;
	fma.rn.f32 	%f60, %f52, %f42, %f59;
	add.rn.f32 	%f61, %f53, %f60;
	mov.f32 	%f62, 0fBE2AAAAB;
	mul.rn.f32 	%f63, %f61, %f62;
	cvt.rni.f32.f32 	%f64, %f63;
	sub.f32 	%f65, %f63, %f64;
	neg.f32 	%f66, %f63;
	fma.rn.f32 	%f67, %f61, 0fBE2AAAAB, %f66;
	neg.f32 	%f68, %f53;
	add.rn.f32 	%f69, %f61, %f68;
	neg.f32 	%f70, %f69;
	add.rn.f32 	%f71, %f60, %f70;
	fma.rn.f32 	%f72, %f71, 0fBE2AAAAB, %f67;
	add.f32 	%f73, %f65, %f72;
	setp.gt.f32 	%p6, %f64, 0f00000000;
	selp.b32 	%r17, 0, -2097152000, %p6;
	setp.neu.f32 	%p7, %f1, 0f00000000;
	setp.neu.f32 	%p8, %f30, 0f7F800000;
	setp.lt.f32 	%p9, %f63, 0f00000000;
	selp.f32 	%f74, 0f00000000, 0f7F800000, %p9;
	abs.f32 	%f75, %f63;
	setp.gt.f32 	%p10, %f75, 0f43180000;
	cvt.rzi.s32.f32 	%r18, %f64;
	shl.b32 	%r19, %r18, 23;
	sub.s32 	%r20, %r19, %r17;
	mov.b32 	%f76, %r20;
	add.s32 	%r21, %r17, 2130706432;
	mov.b32 	%f77, %r21;
	fma.rn.f32 	%f78, %f73, 0f391FCB8E, 0f3AAF85ED;
	fma.rn.f32 	%f79, %f78, %f73, 0f3C1D9856;
	fma.rn.f32 	%f80, %f79, %f73, 0f3D6357BB;
	fma.rn.f32 	%f81, %f80, %f73, 0f3E75FDEC;
	fma.rn.f32 	%f82, %f81, %f73, 0f3F317218;
	fma.rn.f32 	%f83, %f82, %f73, 0f3F800000;
	mul.f32 	%f84, %f83, %f77;
	mul.f32 	%f85, %f84, %f76;
	selp.f32 	%f232, %f74, %f85, %p10;
	and.pred  	%p11, %p7, %p8;
	@%p11 bra 	$L__BB2_8;
	add.f32 	%f86, %f1, %f1;
	mov.b32 	%r22, %f86;
	and.b32  	%r23, %r22, 2147483647;
	xor.b32  	%r24, %r23, 2139095040;
	mov.b32 	%f232, %r24;
$L__BB2_8:
	ld.param.f64 	%fd38, [_Z19gen_vdw_grid_kernelPdS_S_ddiiS__param_3];
	add.f64 	%fd7, %fd38, %fd4;
	cvt.f64.f32 	%fd24, %f232;
	mul.f64 	%fd8, %fd7, %fd24;
	setp.leu.f64 	%p12, %fd3, %fd8;
	mov.f32 	%f235, 0f3F800000;
	@%p12 bra 	$L__BB2_20;
	div.rn.f64 	%fd33, %fd7, %fd3;
	cvt.rn.f32.f64 	%f6, %fd33;
	abs.f32 	%f7, %f6;
	setp.lt.f32 	%p34, %f7, 0f00800000;
	mul.f32 	%f154, %f7, 0f4B800000;
	selp.f32 	%f155, %f154, %f7, %p34;
	selp.f32 	%f156, 0fC1C00000, 0f00000000, %p34;
	mov.b32 	%r39, %f155;
	add.s32 	%r40, %r39, -1060439283;
	and.b32  	%r41, %r40, -8388608;
	sub.s32 	%r42, %r39, %r41;
	mov.b32 	%f157, %r42;
	cvt.rn.f32.s32 	%f158, %r41;
	fma.rn.f32 	%f159, %f158, 0f34000000, %f156;
	add.f32 	%f160, %f157, 0fBF800000;
	add.f32 	%f161, %f157, 0f3F800000;
	rcp.approx.ftz.f32 	%f162, %f161;
	add.f32 	%f163, %f160, %f160;
	mul.f32 	%f164, %f163, %f162;
	mul.f32 	%f165, %f164, %f164;
	sub.f32 	%f166, %f160, %f164;
	add.f32 	%f167, %f166, %f166;
	neg.f32 	%f168, %f164;
	fma.rn.f32 	%f169, %f168, %f160, %f167;
	mul.rn.f32 	%f170, %f162, %f169;
	fma.rn.f32 	%f171, %f165, 0f3A2C32E4, 0f3B52E7DB;
	fma.rn.f32 	%f172, %f171, %f165, 0f3C93BB73;
	fma.rn.f32 	%f173, %f172, %f165, 0f3DF6384F;
	mul.rn.f32 	%f174, %f173, %f165;
	fma.rn.f32 	%f175, %f164, 0f3FB8AA3B, %f159;
	sub.f32 	%f176, %f159, %f175;
	fma.rn.f32 	%f177, %f164, 0f3FB8AA3B, %f176;
	fma.rn.f32 	%f178, %f170, 0f3FB8AA3B, %f177;
	fma.rn.f32 	%f179, %f164, 0f32A55E34, %f178;
	mul.f32 	%f180, %f174, 0f40400000;
	fma.rn.f32 	%f181, %f180, %f170, %f179;
	fma.rn.f32 	%f182, %f174, %f164, %f181;
	add.rn.f32 	%f8, %f175, %f182;
	neg.f32 	%f183, %f175;
	add.rn.f32 	%f184, %f8, %f183;
	neg.f32 	%f185, %f184;
	add.rn.f32 	%f9, %f182, %f185;
	setp.eq.f32 	%p35, %f6, 0f3F800000;
	mov.f32 	%f233, 0f3F800000;
	@%p35 bra 	$L__BB2_14;
	setp.num.f32 	%p36, %f7, %f7;
	@%p36 bra 	$L__BB2_12;
	mov.f32 	%f207, 0f41400000;
	add.rn.f32 	%f233, %f6, %f207;
	bra.uni 	$L__BB2_14;
$L__BB2_12:
	mov.f32 	%f186, 0f41400000;
	mul.rn.f32 	%f187, %f8, %f186;
	cvt.rni.f32.f32 	%f188, %f187;
	sub.f32 	%f189, %f187, %f188;
	neg.f32 	%f190, %f187;
	fma.rn.f32 	%f191, %f8, 0f41400000, %f190;
	fma.rn.f32 	%f192, %f9, 0f41400000, %f191;
	add.f32 	%f193, %f189, %f192;
	setp.gt.f32 	%p37, %f188, 0f00000000;
	selp.b32 	%r43, 0, -2097152000, %p37;
	setp.neu.f32 	%p38, %f6, 0f00000000;
	setp.neu.f32 	%p39, %f7, 0f7F800000;
	setp.lt.f32 	%p40, %f187, 0f00000000;
	selp.f32 	%f194, 0f00000000, 0f7F800000, %p40;
	abs.f32 	%f195, %f187;
	setp.gt.f32 	%p41, %f195, 0f43180000;
	cvt.rzi.s32.f32 	%r44, %f188;
	shl.b32 	%r45, %r44, 23;
	sub.s32 	%r46, %r45, %r43;
	mov.b32 	%f196, %r46;
	add.s32 	%r47, %r43, 2130706432;
	mov.b32 	%f197, %r47;
	fma.rn.f32 	%f198, %f193, 0f391FCB8E, 0f3AAF85ED;
	fma.rn.f32 	%f199, %f198, %f193, 0f3C1D9856;
	fma.rn.f32 	%f200, %f199, %f193, 0f3D6357BB;
	fma.rn.f32 	%f201, %f200, %f193, 0f3E75FDEC;
	fma.rn.f32 	%f202, %f201, %f193, 0f3F317218;
	fma.rn.f32 	%f203, %f202, %f193, 0f3F800000;
	mul.f32 	%f204, %f203, %f197;
	mul.f32 	%f205, %f204, %f196;
	selp.f32 	%f233, %f194, %f205, %p41;
	and.pred  	%p42, %p38, %p39;
	@%p42 bra 	$L__BB2_14;
	add.f32 	%f206, %f6, %f6;
	mov.b32 	%r48, %f206;
	and.b32  	%r49, %r48, 2147483647;
	mov.b32 	%f233, %r49;
$L__BB2_14:
	setp.eq.f32 	%p43, %f6, 0f3F800000;
	mov.f32 	%f209, 0f40C00000;
	mul.rn.f32 	%f210, %f8, %f209;
	neg.f32 	%f211, %f210;
	fma.rn.f32 	%f212, %f8, 0f40C00000, %f211;
	fma.rn.f32 	%f213, %f9, 0f40C00000, %f212;
	cvt.rni.f32.f32 	%f214, %f210;
	sub.f32 	%f215, %f210, %f214;
	add.f32 	%f216, %f215, %f213;
	fma.rn.f32 	%f217, %f216, 0f391FCB8E, 0f3AAF85ED;
	fma.rn.f32 	%f218, %f217, %f216, 0f3C1D9856;
	fma.rn.f32 	%f219, %f218, %f216, 0f3D6357BB;
	fma.rn.f32 	%f220, %f219, %f216, 0f3E75FDEC;
	fma.rn.f32 	%f221, %f220, %f216, 0f3F317218;
	fma.rn.f32 	%f222, %f221, %f216, 0f3F800000;
	cvt.rzi.s32.f32 	%r50, %f214;
	setp.gt.f32 	%p44, %f214, 0f00000000;
	selp.b32 	%r51, 0, -2097152000, %p44;
	add.s32 	%r52, %r51, 2130706432;
	mov.b32 	%f223, %r52;
	mul.f32 	%f224, %f222, %f223;
	shl.b32 	%r53, %r50, 23;
	sub.s32 	%r54, %r53, %r51;
	mov.b32 	%f225, %r54;
	mul.f32 	%f226, %f224, %f225;
	abs.f32 	%f227, %f210;
	setp.gt.f32 	%p45, %f227, 0f43180000;
	setp.lt.f32 	%p46, %f210, 0f00000000;
	selp.f32 	%f228, 0f00000000, 0f7F800000, %p46;
	selp.f32 	%f14, %f228, %f226, %p45;
	mov.f32 	%f234, 0f3F800000;
	@%p43 bra 	$L__BB2_19;
	setp.num.f32 	%p47, %f7, %f7;
	@%p47 bra 	$L__BB2_17;
	mov.f32 	%f230, 0f40C00000;
	add.rn.f32 	%f234, %f6, %f230;
	bra.uni 	$L__BB2_19;
$L__BB2_17:
	setp.neu.f32 	%p48, %f6, 0f00000000;
	setp.neu.f32 	%p49, %f7, 0f7F800000;
	and.pred  	%p50, %p48, %p49;
	mov.f32 	%f234, %f14;
	@%p50 bra 	$L__BB2_19;
	add.f32 	%f229, %f6, %f6;
	mov.b32 	%r55, %f229;
	and.b32  	%r56, %r55, 2147483647;
	mov.b32 	%f234, %r56;
$L__BB2_19:
	cvt.f64.f32 	%fd34, %f234;
	add.f64 	%fd35, %fd34, %fd34;
	cvt.f64.f32 	%fd36, %f233;
	sub.f64 	%fd37, %fd36, %fd35;
	mul.f64 	%fd40, %fd5, %fd37;
	bra.uni 	$L__BB2_29;
$L__BB2_20:
	div.rn.f64 	%fd25, %fd3, %fd8;
	cvt.rn.f32.f64 	%f18, %fd25;
	mul.f64 	%fd26, %fd6, %fd6;
	sub.f64 	%fd27, %fd26, %fd6;
	mul.f64 	%fd28, %fd5, 0d4038000000000000;
	div.rn.f64 	%fd29, %fd28, %fd15;
	mul.f64 	%fd30, %fd29, %fd27;
	cvt.rn.f32.f64 	%f89, %fd30;
	mul.f32 	%f90, %f89, 0f3F000000;
	cvt.rzi.f32.f32 	%f91, %f90;
	add.f32 	%f92, %f91, %f91;
	sub.f32 	%f93, %f89, %f92;
	abs.f32 	%f20, %f93;
	abs.f32 	%f21, %f18;
	setp.lt.f32 	%p13, %f21, 0f00800000;
	mul.f32 	%f94, %f21, 0f4B800000;
	selp.f32 	%f95, %f94, %f21, %p13;
	selp.f32 	%f96, 0fC1C00000, 0f00000000, %p13;
	mov.b32 	%r25, %f95;
	add.s32 	%r26, %r25, -1060439283;
	and.b32  	%r27, %r26, -8388608;
	sub.s32 	%r28, %r25, %r27;
	mov.b32 	%f97, %r28;
	cvt.rn.f32.s32 	%f98, %r27;
	fma.rn.f32 	%f99, %f98, 0f34000000, %f96;
	add.f32 	%f100, %f97, 0fBF800000;
	add.f32 	%f101, %f97, 0f3F800000;
	rcp.approx.ftz.f32 	%f102, %f101;
	add.f32 	%f103, %f100, %f100;
	mul.f32 	%f104, %f103, %f102;
	mul.f32 	%f105, %f104, %f104;
	sub.f32 	%f106, %f100, %f104;
	add.f32 	%f107, %f106, %f106;
	neg.f32 	%f108, %f104;
	fma.rn.f32 	%f109, %f108, %f100, %f107;
	mul.rn.f32 	%f110, %f102, %f109;
	fma.rn.f32 	%f111, %f105, 0f3A2C32E4, 0f3B52E7DB;
	fma.rn.f32 	%f112, %f111, %f105, 0f3C93BB73;
	fma.rn.f32 	%f113, %f112, %f105, 0f3DF6384F;
	mul.rn.f32 	%f114, %f113, %f105;
	fma.rn.f32 	%f115, %f104, 0f3FB8AA3B, %f99;
	sub.f32 	%f116, %f99, %f115;
	fma.rn.f32 	%f117, %f104, 0f3FB8AA3B, %f116;
	fma.rn.f32 	%f118, %f110, 0f3FB8AA3B, %f117;
	fma.rn.f32 	%f119, %f104, 0f32A55E34, %f118;
	mul.f32 	%f120, %f114, 0f40400000;
	fma.rn.f32 	%f121, %f120, %f110, %f119;
	fma.rn.f32 	%f122, %f114, %f104, %f121;
	add.rn.f32 	%f123, %f115, %f122;
	neg.f32 	%f124, %f115;
	add.rn.f32 	%f125, %f123, %f124;
	neg.f32 	%f126, %f125;
	add.rn.f32 	%f127, %f122, %f126;
	mul.rn.f32 	%f128, %f123, %f89;
	neg.f32 	%f129, %f128;
	fma.rn.f32 	%f130, %f123, %f89, %f129;
	fma.rn.f32 	%f131, %f127, %f89, %f130;
	cvt.rni.f32.f32 	%f132, %f128;
	sub.f32 	%f133, %f128, %f132;
	add.f32 	%f134, %f133, %f131;
	fma.rn.f32 	%f135, %f134, 0f391FCB8E, 0f3AAF85ED;
	fma.rn.f32 	%f136, %f135, %f134, 0f3C1D9856;
	fma.rn.f32 	%f137, %f136, %f134, 0f3D6357BB;
	fma.rn.f32 	%f138, %f137, %f134, 0f3E75FDEC;
	fma.rn.f32 	%f139, %f138, %f134, 0f3F317218;
	fma.rn.f32 	%f140, %f139, %f134, 0f3F800000;
	cvt.rzi.s32.f32 	%r29, %f132;
	setp.gt.f32 	%p14, %f132, 0f00000000;
	selp.b32 	%r30, 0, -2097152000, %p14;
	add.s32 	%r31, %r30, 2130706432;
	mov.b32 	%f141, %r31;
	mul.f32 	%f142, %f140, %f141;
	shl.b32 	%r32, %r29, 23;
	sub.s32 	%r33, %r32, %r30;
	mov.b32 	%f143, %r33;
	mul.f32 	%f144, %f142, %f143;
	abs.f32 	%f145, %f128;
	setp.gt.f32 	%p15, %f145, 0f43180000;
	setp.lt.f32 	%p16, %f128, 0f00000000;
	selp.f32 	%f146, 0f00000000, 0f7F800000, %p16;
	selp.f32 	%f22, %f146, %f144, %p15;
	setp.eq.f32 	%p17, %f18, 0f3F800000;
	setp.eq.f32 	%p18, %f89, 0f00000000;
	or.pred  	%p19, %p17, %p18;
	@%p19 bra 	$L__BB2_28;
	setp.num.f32 	%p20, %f21, %f21;
	abs.f32 	%f147, %f89;
	setp.num.f32 	%p21, %f147, %f147;
	and.pred  	%p22, %p20, %p21;
	@%p22 bra 	$L__BB2_23;
	add.rn.f32 	%f235, %f18, %f89;
	bra.uni 	$L__BB2_28;
$L__BB2_23:
	setp.neu.f32 	%p23, %f18, 0f00000000;
	setp.neu.f32 	%p24, %f21, 0f7F800000;
	and.pred  	%p25, %p23, %p24;
	@%p25 bra 	$L__BB2_25;
	setp.neu.f32 	%p32, %f20, 0f3F800000;
	add.f32 	%f152, %f18, %f18;
	mov.b32 	%r34, %f152;
	setp.lt.f32 	%p33, %f89, 0f00000000;
	xor.b32  	%r35, %r34, 2139095040;
	selp.b32 	%r36, %r35, %r34, %p33;
	and.b32  	%r37, %r36, 2147483647;
	selp.b32 	%r38, %r37, %r36, %p32;
	mov.b32 	%f235, %r38;
	bra.uni 	$L__BB2_28;
$L__BB2_25:
	setp.eq.f32 	%p26, %f18, 0fBF800000;
	setp.eq.f32 	%p27, %f147, 0f7F800000;
	and.pred  	%p28, %p26, %p27;
	@%p28 bra 	$L__BB2_28;
	setp.geu.f32 	%p29, %f18, 0f00000000;
	mov.f32 	%f235, %f22;
	@%p29 bra 	$L__BB2_28;
	setp.neu.f32 	%p30, %f20, 0f3F800000;
	neg.f32 	%f149, %f22;
	selp.f32 	%f150, %f22, %f149, %p30;
	cvt.rmi.f32.f32 	%f151, %f89;
	setp.neu.f32 	%p31, %f151, %f89;
	selp.f32 	%f235, 0f7FFFFFFF, %f150, %p31;
$L__BB2_28:
	cvt.f64.f32 	%fd31, %f235;
	fma.rn.f64 	%fd32, %fd31, 0dBFE0000000000000, 0d3FF0000000000000;
	mul.f64 	%fd40, %fd15, %fd32;
$L__BB2_29:
	add.f64 	%fd41, %fd41, %fd40;
	add.s32 	%r58, %r58, 1;
	setp.ne.s32 	%p51, %r58, 0;
	add.s64 	%rd19, %rd19, 8;
	add.s64 	%rd18, %rd18, 8;
	add.s32 	%r57, %r57, 1;
	@%p51 bra 	$L__BB2_3;
$L__BB2_30:
	ld.param.u64 	%rd17, [_Z19gen_vdw_grid_kernelPdS_S_ddiiS__param_7];
	cvta.to.global.u64 	%rd14, %rd17;
	mul.wide.s32 	%rd15, %r1, 8;
	add.s64 	%rd16, %rd14, %rd15;
	st.global.f64 	[%rd16], %fd41;
$L__BB2_31:
	ret;

}


// ===== COMPILED SASS (sm_100) =====

	.target	sm_100

	.elftype	@"ET_EXEC"


//--------------------- .note.nv.tkinfo           --------------------------
	.section	.note.nv.tkinfo,"",@"SHT_NOTE"
	.sectionflags	@"SHF_NOTE_NV_TKINFO"
	.tkinfo
        /*0018*/ 	.word	0x00000002
        /*0030*/ 	.string	""
        /*0030*/ 	.string	"ptxas"
        /*0030*/ 	.string	"Cuda compilation tools, release 13.0, V13.0.88"
        /*0030*/ 	.string	"Build cuda_13.0.r13.0/compiler.36424714_0"
        /*0030*/ 	.string	"-arch sm_100 -m 64 "



//--------------------- .note.nv.cuinfo           --------------------------
	.section	.note.nv.cuinfo,"",@"SHT_NOTE"
	.sectionflags	@"SHF_NOTE_NV_CUINFO"
        /*0018*/ 	.short	0x0002
        /*001a*/ 	.short	0x0064
        /*001c*/ 	.short	0x0082
	.zero		2


//--------------------- .nv.info                  --------------------------
	.section	.nv.info,"",@"SHT_CUDA_INFO"
	.align	4


	//----- nvinfo : EIATTR_REGCOUNT
	.align		4
        /*0000*/ 	.byte	0x04, 0x2f
        /*0002*/ 	.short	(.L_1 - .L_0)
	.align		4
.L_0:
        /*0004*/ 	.word	index@(_Z25calc_pairwise_dist_kernelPdS_iiS_)
        /*0008*/ 	.word	0x00000016


	//----- nvinfo : EIATTR_FRAME_SIZE
	.align		4
.L_1:
        /*000c*/ 	.byte	0x04, 0x11
        /*000e*/ 	.short	(.L_3 - .L_2)
	.align		4
.L_2:
        /*0010*/ 	.word	index@($__internal_4_$__cuda_sm20_sqrt_rn_f32_slowpath)
        /*0014*/ 	.word	0x00000000


	//----- nvinfo : EIATTR_FRAME_SIZE
	.align		4
.L_3:
        /*0018*/ 	.byte	0x04, 0x11
        /*001a*/ 	.short	(.L_5 - .L_4)
	.align		4
.L_4:
        /*001c*/ 	.word	index@(_Z25calc_pairwise_dist_kernelPdS_iiS_)
        /*0020*/ 	.word	0x00000000


	//----- nvinfo : EIATTR_REGCOUNT
	.align		4
.L_5:
        /*0024*/ 	.byte	0x04, 0x2f
        /*0026*/ 	.short	(.L_7 - .L_6)
	.align		4
.L_6:
        /*0028*/ 	.word	index@(_Z20gen_elec_grid_kernelPKdS0_ddddiiPd)
        /*002c*/ 	.word	0x00000028


	//----- nvinfo : EIATTR_FRAME_SIZE
	.align		4
.L_7:
        /*0030*/ 	.byte	0x04, 0x11
        /*0032*/ 	.short	(.L_9 - .L_8)
	.align		4
.L_8:
        /*0034*/ 	.word	index@($__internal_3_$__cuda_sm20_dsqrt_rn_f64_mediumpath_v1)
        /*0038*/ 	.word	0x00000000


	//----- nvinfo : EIATTR_FRAME_SIZE
	.align		4
.L_9:
        /*003c*/ 	.byte	0x04, 0x11
        /*003e*/ 	.short	(.L_11 - .L_10)
	.align		4
.L_10:
        /*0040*/ 	.word	index@($__internal_2_$__cuda_sm20_div_rn_f64_full)
        /*0044*/ 	.word	0x00000000


	//----- nvinfo : EIATTR_FRAME_SIZE
	.align		4
.L_11:
        /*0048*/ 	.byte	0x04, 0x11
        /*004a*/ 	.short	(.L_13 - .L_12)
	.align		4
.L_12:
        /*004c*/ 	.word	index@(_Z20gen_elec_grid_kernelPKdS0_ddddiiPd)
        /*0050*/ 	.word	0x00000000


	//----- nvinfo : EIATTR_REGCOUNT
	.align		4
.L_13:
        /*0054*/ 	.byte	0x04, 0x2f
        /*0056*/ 	.short	(.L_15 - .L_14)
	.align		4
.L_14:
        /*0058*/ 	.word	index@(_Z19gen_vdw_grid_kernelPdS_S_ddiiS_)
        /*005c*/ 	.word	0x00000028


	//----- nvinfo : EIATTR_FRAME_SIZE
	.align		4
.L_15:
        /*0060*/ 	.byte	0x04, 0x11
        /*0062*/ 	.short	(.L_17 - .L_16)
	.align		4
.L_16:
        /*0064*/ 	.word	index@($__internal_1_$__cuda_sm20_dsqrt_rn_f64_mediumpath_v1)
        /*0068*/ 	.word	0x00000000


	//----- nvinfo : EIATTR_FRAME_SIZE
	.align		4
.L_17:
        /*006c*/ 	.byte	0x04, 0x11
        /*006e*/ 	.short	(.L_19 - .L_18)
	.align		4
.L_18:
        /*0070*/ 	.word	index@($__internal_0_$__cuda_sm20_div_rn_f64_full)
        /*0074*/ 	.word	0x00000000


	//----- nvinfo : EIATTR_FRAME_SIZE
	.align		4
.L_19:
        /*0078*/ 	.byte	0x04, 0x11
        /*007a*/ 	.short	(.L_21 - .L_20)
	.align		4
.L_20:
        /*007c*/ 	.word	index@(_Z19gen_vdw_grid_kernelPdS_S_ddiiS_)
        /*0080*/ 	.word	0x00000000


	//----- nvinfo : EIATTR_MIN_STACK_SIZE
	.align		4
.L_21:
        /*0084*/ 	.byte	0x04, 0x12
        /*0086*/ 	.short	(.L_23 - .L_22)
	.align		4
.L_22:
        /*0088*/ 	.word	index@(_Z19gen_vdw_grid_kernelPdS_S_ddiiS_)
        /*008c*/ 	.word	0x00000000


	//----- nvinfo : EIATTR_MIN_STACK_SIZE
	.align		4
.L_23:
        /*0090*/ 	.byte	0x04, 0x12
        /*0092*/ 	.short	(.L_25 - .L_24)
	.align		4
.L_24:
        /*0094*/ 	.word	index@(_Z20gen_elec_grid_kernelPKdS0_ddddiiPd)
        /*0098*/ 	.word	0x00000000


	//----- nvinfo : EIATTR_MIN_STACK_SIZE
	.align		4
.L_25:
        /*009c*/ 	.byte	0x04, 0x12
        /*009e*/ 	.short	(.L_27 - .L_26)
	.align		4
.L_26:
        /*00a0*/ 	.word	index@(_Z25calc_pairwise_dist_kernelPdS_iiS_)
        /*00a4*/ 	.word	0x00000000
.L_27:


//--------------------- .nv.compat                --------------------------
	.section	.nv.compat,"",@"SHT_CUDA_COMPAT_INFO"
	.align	4
        /*0000*/ 	.byte	0x02, 0x09, 0x00, 0x00, 0x02, 0x02, 0x01, 0x00, 0x02, 0x05, 0x05, 0x00, 0x03, 0x07, 0x01, 0x01
        /*0010*/ 	.byte	0x02, 0x03, 0x00, 0x00, 0x02, 0x06, 0x01, 0x00, 0x04, 0x0b, 0x08, 0x00, 0x01, 0x00, 0x00, 0x00
        /*0020*/ 	.byte	0x00, 0x00, 0x00, 0x00


//--------------------- .nv.info._Z19gen_vdw_grid_kernelPdS_S_ddiiS_ --------------------------
	.section	.nv.info._Z19gen_vdw_grid_kernelPdS_S_ddiiS_,"",@"SHT_CUDA_INFO"
	.sectionflags	@""
	.align	4


	//----- nvinfo : EIATTR_CUDA_API_VERSION
	.align		4
        /*0000*/ 	.byte	0x04, 0x37
        /*0002*/ 	.short	(.L_29 - .L_28)
.L_28:
        /*0004*/ 	.word	0x00000082


	//----- nvinfo : EIATTR_KPARAM_INFO
	.align		4
.L_29:
        /*0008*/ 	.byte	0x04, 0x17
        /*000a*/ 	.short	(.L_31 - .L_30)
.L_30:
        /*000c*/ 	.word	0x00000000
        /*0010*/ 	.short	0x0007
        /*0012*/ 	.short	0x0030
        /*0014*/ 	.byte	0x00, 0xf5, 0x21, 0x00


	//----- nvinfo : EIATTR_KPARAM_INFO
	.align		4
.L_31:
        /*0018*/ 	.byte	0x04, 0x17
        /*001a*/ 	.short	(.L_33 - .L_32)
.L_32:
        /*001c*/ 	.word	0x00000000
        /*0020*/ 	.short	0x0006
        /*0022*/ 	.short	0x002c
        /*0024*/ 	.byte	0x00, 0xf0, 0x11, 0x00


	//----- nvinfo : EIATTR_KPARAM_INFO
	.align		4
.L_33:
        /*0028*/ 	.byte	0x04, 0x17
        /*002a*/ 	.short	(.L_35 - .L_34)
.L_34:
        /*002c*/ 	.word	0x00000000
        /*0030*/ 	.short	0x0005
        /*0032*/ 	.short	0x0028
        /*0034*/ 	.byte	0x00, 0xf0, 0x11, 0x00


	//----- nvinfo : EIATTR_KPARAM_INFO
	.align		4
.L_35:
        /*0038*/ 	.byte	0x04, 0x17
        /*003a*/ 	.short	(.L_37 - .L_36)
.L_36:
        /*003c*/ 	.word	0x00000000
        /*0040*/ 	.short	0x0004
        /*0042*/ 	.short	0x0020
        /*0044*/ 	.byte	0x00, 0xf0, 0x21, 0x00


	//----- nvinfo : EIATTR_KPARAM_INFO
	.align		4
.L_37:
        /*0048*/ 	.byte	0x04, 0x17
        /*004a*/ 	.short	(.L_39 - .L_38)
.L_38:
        /*004c*/ 	.word	0x00000000
        /*0050*/ 	.short	0x0003
        /*0052*/ 	.short	0x0018
        /*0054*/ 	.byte	0x00, 0xf0, 0x21, 0x00


	//----- nvinfo : EIATTR_KPARAM_INFO
	.align		4
.L_39:
        /*0058*/ 	.byte	0x04, 0x17
        /*005a*/ 	.short	(.L_41 - .L_40)
.L_40:
        /*005c*/ 	.word	0x00000000
        /*0060*/ 	.short	0x0002
        /*0062*/ 	.short	0x0010
        /*0064*/ 	.byte	0x00, 0xf5, 0x21, 0x00


	//----- nvinfo : EIATTR_KPARAM_INFO
	.align		4
.L_41:
        /*0068*/ 	.byte	0x04, 0x17
        /*006a*/ 	.short	(.L_43 - .L_42)
.L_42:
        /*006c*/ 	.word	0x00000000
        /*0070*/ 	.short	0x0001
        /*0072*/ 	.short	0x0008
        /*0074*/ 	.byte	0x00, 0xf5, 0x21, 0x00


	//----- nvinfo : EIATTR_KPARAM_INFO
	.align		4
.L_43:
        /*0078*/ 	.byte	0x04, 0x17
        /*007a*/ 	.short	(.L_45 - .L_44)
.L_44:
        /*007c*/ 	.word	0x00000000
        /*0080*/ 	.short	0x0000
        /*0082*/ 	.short	0x0000
        /*0084*/ 	.byte	0x00, 0xf5, 0x21, 0x00


	//----- nvinfo : EIATTR_SPARSE_MMA_MASK
	.align		4
.L_45:
        /*0088*/ 	.byte	0x03, 0x50
        /*008a*/ 	.short	0x0000


	//----- nvinfo : EIATTR_MAXREG_COUNT
	.align		4
        /*008c*/ 	.byte	0x03, 0x1b
        /*008e*/ 	.short	0x00ff


	//----- nvinfo : EIATTR_MERCURY_ISA_VERSION
	.align		4
        /*0090*/ 	.byte	0x03, 0x5f
        /*0092*/ 	.short	0x0101


	//----- nvinfo : EIATTR_VRC_CTA_INIT_COUNT
	.align		4
        /*0094*/ 	.byte	0x02, 0x4a
	.zero		1
	.zero		1


	//----- nvinfo : EIATTR_EXIT_INSTR_OFFSETS
	.align		4
        /*0098*/ 	.byte	0x04, 0x1c
        /*009a*/ 	.short	(.L_47 - .L_46)


	//   ....[0]....
.L_46:
        /*009c*/ 	.word	0x00000070


	//   ....[1]....
        /*00a0*/ 	.word	0x00001eb0


	//----- nvinfo : EIATTR_CRS_STACK_SIZE
	.align		4
.L_47:
        /*00a4*/ 	.byte	0x04, 0x1e
        /*00a6*/ 	.short	(.L_49 - .L_48)
.L_48:
        /*00a8*/ 	.word	0x00000000


	//----- nvinfo : EIATTR_CBANK_PARAM_SIZE
	.align		4
.L_49:
        /*00ac*/ 	.byte	0x03, 0x19
        /*00ae*/ 	.short	0x0038


	//----- nvinfo : EIATTR_PARAM_CBANK
	.align		4
        /*00b0*/ 	.byte	0x04, 0x0a
        /*00b2*/ 	.short	(.L_51 - .L_50)
	.align		4
.L_50:
        /*00b4*/ 	.word	index@(.nv.constant0._Z19gen_vdw_grid_kernelPdS_S_ddiiS_)
        /*00b8*/ 	.short	0x0380
        /*00ba*/ 	.short	0x0038


	//----- nvinfo : EIATTR_SW_WAR
	.align		4
.L_51:
        /*00bc*/ 	.byte	0x04, 0x36
        /*00be*/ 	.short	(.L_53 - .L_52)
.L_52:
        /*00c0*/ 	.word	0x00000008
.L_53:


//--------------------- .nv.info._Z20gen_elec_grid_kernelPKdS0_ddddiiPd --------------------------
	.section	.nv.info._Z20gen_elec_grid_kernelPKdS0_ddddiiPd,"",@"SHT_CUDA_INFO"
	.sectionflags	@""
	.align	4


	//----- nvinfo : EIATTR_CUDA_API_VERSION
	.align		4
        /*0000*/ 	.byte	0x04, 0x37
        /*0002*/ 	.short	(.L_55 - .L_54)
.L_54:
        /*0004*/ 	.word	0x00000082


	//----- nvinfo : EIATTR_KPARAM_INFO
	.align		4
.L_55:
        /*0008*/ 	.byte	0x04, 0x17
        /*000a*/ 	.short	(.L_57 - .L_56)
.L_56:
        /*000c*/ 	.word	0x00000000
        /*0010*/ 	.short	0x0008
        /*0012*/ 	.short	0x0038
        /*0014*/ 	.byte	0x00, 0xf5, 0x21, 0x00


	//----- nvinfo : EIATTR_KPARAM_INFO
	.align		4
.L_57:
        /*0018*/ 	.byte	0x04, 0x17
        /*001a*/ 	.short	(.L_59 - .L_58)
.L_58:
        /*001c*/ 	.word	0x00000000
        /*0020*/ 	.short	0x0007
        /*0022*/ 	.short	0x0034
        /*0024*/ 	.byte	0x00, 0xf0, 0x11, 0x00


	//----- nvinfo : EIATTR_KPARAM_INFO
	.align		4
.L_59:
        /*0028*/ 	.byte	0x04, 0x17
        /*002a*/ 	.short	(.L_61 - .L_60)
.L_60:
        /*002c*/ 	.word	0x00000000
        /*0030*/ 	.short	0x0006
        /*0032*/ 	.short	0x0030
        /*0034*/ 	.byte	0x00, 0xf0, 0x11, 0x00


	//----- nvinfo : EIATTR_KPARAM_INFO
	.align		4
.L_61:
        /*0038*/ 	.byte	0x04, 0x17
        /*003a*/ 	.short	(.L_63 - .L_62)
.L_62:
        /*003c*/ 	.word	0x00000000
        /*0040*/ 	.short	0x0005
        /*0042*/ 	.short	0x0028
        /*0044*/ 	.byte	0x00, 0xf0, 0x21, 0x00


	//----- nvinfo : EIATTR_KPARAM_INFO
	.align		4
.L_63:
        /*0048*/ 	.byte	0x04, 0x17
        /*004a*/ 	.short	(.L_65 - .L_64)
.L_64:
        /*004c*/ 	.word	0x00000000
        /*0050*/ 	.short	0x0004
        /*0052*/ 	.short	0x0020
        /*0054*/ 	.byte	0x00, 0xf0, 0x21, 0x00


	//----- nvinfo : EIATTR_KPARAM_INFO
	.align		4
.L_65:
        /*0058*/ 	.byte	0x04, 0x17
        /*005a*/ 	.short	(.L_67 - .L_66)
.L_66:
        /*005c*/ 	.word	0x00000000
        /*0060*/ 	.short	0x0003
        /*0062*/ 	.short	0x0018
        /*0064*/ 	.byte	0x00, 0xf0, 0x21, 0x00


	//----- nvinfo : EIATTR_KPARAM_INFO
	.align		4
.L_67:
        /*0068*/ 	.byte	0x04, 0x17
        /*006a*/ 	.short	(.L_69 - .L_68)
.L_68:
        /*006c*/ 	.word	0x00000000
        /*0070*/ 	.short	0x0002
        /*0072*/ 	.short	0x0010
        /*0074*/ 	.byte	0x00, 0xf0, 0x21, 0x00


	//----- nvinfo : EIATTR_KPARAM_INFO
	.align		4
.L_69:
        /*0078*/ 	.byte	0x04, 0x17
        /*007a*/ 	.short	(.L_71 - .L_70)
.L_70:
        /*007c*/ 	.word	0x00000000
        /*0080*/ 	.short	0x0001
        /*0082*/ 	.short	0x0008
        /*0084*/ 	.byte	0x00, 0xf5, 0x21, 0x00


	//----- nvinfo : EIATTR_KPARAM_INFO
	.align		4
.L_71:
        /*0088*/ 	.byte	0x04, 0x17
        /*008a*/ 	.short	(.L_73 - .L_72)
.L_72:
        /*008c*/ 	.word	0x00000000
        /*0090*/ 	.short	0x0000
        /*0092*/ 	.short	0x0000
        /*0094*/ 	.byte	0x00, 0xf5, 0x21, 0x00


	//----- nvinfo : EIATTR_SPARSE_MMA_MASK
	.align		4
.L_73:
        /*0098*/ 	.byte	0x03, 0x50
        /*009a*/ 	.short	0x0000


	//----- nvinfo : EIATTR_MAXREG_COUNT
	.align		4
        /*009c*/ 	.byte	0x03, 0x1b
        /*009e*/ 	.short	0x00ff


	//----- nvinfo : EIATTR_MERCURY_ISA_VERSION
	.align		4
        /*00a0*/ 	.byte	0x03, 0x5f
        /*00a2*/ 	.short	0x0101


	//----- nvinfo : EIATTR_VRC_CTA_INIT_COUNT
	.align		4
        /*00a4*/ 	.byte	0x02, 0x4a
	.zero		1
	.zero		1


	//----- nvinfo : EIATTR_EXIT_INSTR_OFFSETS
	.align		4
        /*00a8*/ 	.byte	0x04, 0x1c
        /*00aa*/ 	.short	(.L_75 - .L_74)


	//   ....[0]....
.L_74:
        /*00ac*/ 	.word	0x00000070


	//   ....[1]....
        /*00b0*/ 	.word	0x000040c0


	//----- nvinfo : EIATTR_CRS_STACK_SIZE
	.align		4
.L_75:
        /*00b4*/ 	.byte	0x04, 0x1e
        /*00b6*/ 	.short	(.L_77 - .L_76)
.L_76:
        /*00b8*/ 	.word	0x00000000


	//----- nvinfo : EIATTR_CBANK_PARAM_SIZE
	.align		4
.L_77:
        /*00bc*/ 	.byte	0x03, 0x19
        /*00be*/ 	.short	0x0040


	//----- nvinfo : EIATTR_PARAM_CBANK
	.align		4
        /*00c0*/ 	.byte	0x04, 0x0a
        /*00c2*/ 	.short	(.L_79 - .L_78)
	.align		4
.L_78:
        /*00c4*/ 	.word	index@(.nv.constant0._Z20gen_elec_grid_kernelPKdS0_ddddiiPd)
        /*00c8*/ 	.short	0x0380
        /*00ca*/ 	.short	0x0040


	//----- nvinfo : EIATTR_SW_WAR
	.align		4
.L_79:
        /*00cc*/ 	.byte	0x04, 0x36
        /*00ce*/ 	.short	(.L_81 - .L_80)
.L_80:
        /*00d0*/ 	.word	0x00000008
.L_81:


//--------------------- .nv.info._Z25calc_pairwise_dist_kernelPdS_iiS_ --------------------------
	.section	.nv.info._Z25calc_pairwise_dist_kernelPdS_iiS_,"",@"SHT_CUDA_INFO"
	.sectionflags	@""
	.align	4


	//----- nvinfo : EIATTR_CUDA_API_VERSION
	.align		4
        /*0000*/ 	.byte	0x04, 0x37
        /*0002*/ 	.short	(.L_83 - .L_82)
.L_82:
        /*0004*/ 	.word	0x00000082


	//----- nvinfo : EIATTR_KPARAM_INFO
	.align		4
.L_83:
        /*0008*/ 	.byte	0x04, 0x17
        /*000a*/ 	.short	(.L_85 - .L_84)
.L_84:
        /*000c*/ 	.word	0x00000000
        /*0010*/ 	.short	0x0004
        /*0012*/ 	.short	0x0018
        /*0014*/ 	.byte	0x00, 0xf5, 0x21, 0x00


	//----- nvinfo : EIATTR_KPARAM_INFO
	.align		4
.L_85:
        /*0018*/ 	.byte	0x04, 0x17
        /*001a*/ 	.short	(.L_87 - .L_86)
.L_86:
        /*001c*/ 	.word	0x00000000
        /*0020*/ 	.short	0x0003
        /*0022*/ 	.short	0x0014
        /*0024*/ 	.byte	0x00, 0xf0, 0x11, 0x00


	//----- nvinfo : EIATTR_KPARAM_INFO
	.align		4
.L_87:
        /*0028*/ 	.byte	0x04, 0x17
        /*002a*/ 	.short	(.L_89 - .L_88)
.L_88:
        /*002c*/ 	.word	0x00000000
        /*0030*/ 	.short	0x0002
        /*0032*/ 	.short	0x0010
        /*0034*/ 	.byte	0x00, 0xf0, 0x11, 0x00


	//----- nvinfo : EIATTR_KPARAM_INFO
	.align		4
.L_89:
        /*0038*/ 	.byte	0x04, 0x17
        /*003a*/ 	.short	(.L_91 - .L_90)
.L_90:
        /*003c*/ 	.word	0x00000000
        /*0040*/ 	.short	0x0001
        /*0042*/ 	.short	0x0008
        /*0044*/ 	.byte	0x00, 0xf5, 0x21, 0x00


	//----- nvinfo : EIATTR_KPARAM_INFO
	.align		4
.L_91:
        /*0048*/ 	.byte	0x04, 0x17
        /*004a*/ 	.short	(.L_93 - .L_92)
.L_92:
        /*004c*/ 	.word	0x00000000
        /*0050*/ 	.short	0x0000
        /*0052*/ 	.short	0x0000
        /*0054*/ 	.byte	0x00, 0xf5, 0x21, 0x00


	//----- nvinfo : EIATTR_SPARSE_MMA_MASK
	.align		4
.L_93:
        /*0058*/ 	.byte	0x03, 0x50
        /*005a*/ 	.short	0x0000


	//----- nvinfo : EIATTR_MAXREG_COUNT
	.align		4
        /*005c*/ 	.byte	0x03, 0x1b
        /*005e*/ 	.short	0x00ff


	//----- nvinfo : EIATTR_MERCURY_ISA_VERSION
	.align		4
        /*0060*/ 	.byte	0x03, 0x5f
        /*0062*/ 	.short	0x0101


	//----- nvinfo : EIATTR_VRC_CTA_INIT_COUNT
	.align		4
        /*0064*/ 	.byte	0x02, 0x4a
	.zero		1
	.zero		1


	//----- nvinfo : EIATTR_EXIT_INSTR_OFFSETS
	.align		4
        /*0068*/ 	.byte	0x04, 0x1c
        /*006a*/ 	.short	(.L_95 - .L_94)


	//   ....[0]....
.L_94:
        /*006c*/ 	.word	0x000000c0


	//   ....[1]....
        /*0070*/ 	.word	0x00000350


	//----- nvinfo : EIATTR_CRS_STACK_SIZE
	.align		4
.L_95:
        /*0074*/ 	.byte	0x04, 0x1e
        /*0076*/ 	.short	(.L_97 - .L_96)
.L_96:
        /*0078*/ 	.word	0x00000000


	//----- nvinfo : EIATTR_CBANK_PARAM_SIZE
	.align		4
.L_97:
        /*007c*/ 	.byte	0x03, 0x19
        /*007e*/ 	.short	0x0020


	//----- nvinfo : EIATTR_PARAM_CBANK
	.align		4
        /*0080*/ 	.byte	0x04, 0x0a
        /*0082*/ 	.short	(.L_99 - .L_98)
	.align		4
.L_98:
        /*0084*/ 	.word	index@(.nv.constant0._Z25calc_pairwise_dist_kernelPdS_iiS_)
        /*0088*/ 	.short	0x0380
        /*008a*/ 	.short	0x0020


	//----- nvinfo : EIATTR_SW_WAR
	.align		4
.L_99:
        /*008c*/ 	.byte	0x04, 0x36
        /*008e*/ 	.short	(.L_101 - .L_100)
.L_100:
        /*0090*/ 	.word	0x00000008
.L_101:


//--------------------- .nv.callgraph             --------------------------
	.section	.nv.callgraph,"",@"SHT_CUDA_CALLGRAPH"
	.align	4
	.sectionentsize	8
	.align		4
        /*0000*/ 	.word	0x00000000
	.align		4
        /*0004*/ 	.word	0xffffffff
	.align		4
        /*0008*/ 	.word	0x00000000
	.align		4
        /*000c*/ 	.word	0xfffffffe
	.align		4
        /*0010*/ 	.word	0x00000000
	.align		4
        /*0014*/ 	.word	0xfffffffd
	.align		4
        /*0018*/ 	.word	0x00000000
	.align		4
        /*001c*/ 	.word	0xfffffffc


//--------------------- .text._Z19gen_vdw_grid_kernelPdS_S_ddiiS_ --------------------------
	.section	.text._Z19gen_vdw_grid_kernelPdS_S_ddiiS_,"ax",@progbits
	.align	128
        .global         _Z19gen_vdw_grid_kernelPdS_S_ddiiS_
        .type           _Z19gen_vdw_grid_kernelPdS_S_ddiiS_,@function
        .size           _Z19gen_vdw_grid_kernelPdS_S_ddiiS_,(.L_x_128 - _Z19gen_vdw_grid_kernelPdS_S_ddiiS_)
        .other          _Z19gen_vdw_grid_kernelPdS_S_ddiiS_,@"STO_CUDA_ENTRY STV_DEFAULT"
_Z19gen_vdw_grid_kernelPdS_S_ddiiS_:
.text._Z19gen_vdw_grid_kernelPdS_S_ddiiS_:
[----:B------:R-:W-:Y:S01]  /*0000*/  LDC R1, c[0x0][0x37c] ;  /* 0x0000df00ff017b82 */ /* 0x000fe20000000800 */
[----:B------:R-:W0:Y:S07]  /*0010*/  S2R R3, SR_TID.X ;  /* 0x0000000000037919 */ /* 0x000e2e0000002100 */
[----:B------:R-:W0:Y:S01]  /*0020*/  S2UR UR4, SR_CTAID.X ;  /* 0x00000000000479c3 */ /* 0x000e220000002500 */
[----:B------:R-:W1:Y:S07]  /*0030*/  LDCU UR5, c[0x0][0x3ac] ;  /* 0x00007580ff0577ac */ /* 0x000e6e0008000800 */
[----:B------:R-:W0:Y:S02]  /*0040*/  LDC R4, c[0x0][0x360] ;  /* 0x0000d800ff047b82 */ /* 0x000e240000000800 */
[----:B0-----:R-:W-:-:S05]  /*0050*/  IMAD R4, R4, UR4, R3 ;  /* 0x0000000404047c24 */ /* 0x001fca000f8e0203 */
[----:B-1----:R-:W-:-:S13]  /*0060*/  ISETP.GE.AND P0, PT, R4, UR5, PT ;  /* 0x0000000504007c0c */ /* 0x002fda000bf06270 */
[----:B------:R-:W-:Y:S05]  /*0070*/  @P0 EXIT ;  /* 0x000000000000094d */ /* 0x000fea0003800000 */
[----:B------:R-:W0:Y:S01]  /*0080*/  LDCU UR5, c[0x0][0x3a8] ;  /* 0x00007500ff0577ac */ /* 0x000e220008000800 */
[----:B------:R-:W-:Y:S01]  /*0090*/  CS2R R8, SRZ ;  /* 0x0000000000087805 */ /* 0x000fe2000001ff00 */
[----:B------:R-:W1:Y:S01]  /*00a0*/  LDCU.64 UR6, c[0x0][0x358] ;  /* 0x00006b00ff0677ac */ /* 0x000e620008000a00 */
[----:B0-----:R-:W-:-:S09]  /*00b0*/  UISETP.GE.AND UP0, UPT, UR5, 0x1, UPT ;  /* 0x000000010500788c */ /* 0x001fd2000bf06270 */
[----:B-1----:R-:W-:Y:S05]  /*00c0*/  BRA.U !UP0, `(.L_x_0) ;  /* 0x0000001d086c7547 */ /* 0x002fea000b800000 */
[----:B------:R-:W0:Y:S01]  /*00d0*/  LDC.64 R14, c[0x0][0x3a0] ;  /* 0x0000e800ff0e7b82 */ /* 0x000e220000000a00 */
[----:B------:R-:W-:Y:S01]  /*00e0*/  IMAD R3, R4, UR5, RZ ;  /* 0x0000000504037c24 */ /* 0x000fe2000f8e02ff */
[----:B------:R-:W-:Y:S01]  /*00f0*/  CS2R R8, SRZ ;  /* 0x0000000000087805 */ /* 0x000fe2000001ff00 */
[----:B------:R-:W1:Y:S01]  /*0100*/  LDCU.64 UR18, c[0x0][0x3a0] ;  /* 0x00007400ff1277ac */ /* 0x000e620008000a00 */
[----:B------:R-:W2:Y:S04]  /*0110*/  LDCU.64 UR12, c[0x0][0x398] ;  /* 0x00007300ff0c77ac */ /* 0x000ea80008000a00 */
[----:B------:R-:W3:Y:S01]  /*0120*/  LDC.64 R10, c[0x0][0x3a0] ;  /* 0x0000e800ff0a7b82 */ /* 0x000ee20000000a00 */
[----:B------:R-:W4:Y:S01]  /*0130*/  LDCU UR14, c[0x0][0x3a4] ;  /* 0x00007480ff0e77ac */ /* 0x000f220008000800 */
[----:B------:R-:W0:Y:S06]  /*0140*/  LDCU.64 UR10, c[0x0][0x390] ;  /* 0x00007200ff0a77ac */ /* 0x000e2c0008000a00 */
[----:B------:R-:W1:Y:S01]  /*0150*/  LDC.64 R12, c[0x0][0x380] ;  /* 0x0000e000ff0c7b82 */ /* 0x000e620000000a00 */
[----:B------:R-:W0:Y:S01]  /*0160*/  LDCU.64 UR8, c[0x0][0x388] ;  /* 0x00007100ff0877ac */ /* 0x000e220008000a00 */
[----:B------:R-:W-:Y:S01]  /*0170*/  UIADD3 UR4, UPT, UPT, -UR5, URZ, URZ ;  /* 0x000000ff05047290 */ /* 0x000fe2000fffe1ff */
[----:B0-2-4-:R-:W-:-:S11]  /*0180*/  DMUL R14, |R14|, 0.5 ;  /* 0x3fe000000e0e7828 */ /* 0x015fd60000000200 */
.L_x_23:
[----:B------:R-:W-:Y:S01]  /*0190*/  MOV R20, UR8 ;  /* 0x0000000800147c02 */ /* 0x000fe20008000f00 */
[----:B------:R-:W-:-:S06]  /*01a0*/  IMAD.U32 R21, RZ, RZ, UR9 ;  /* 0x00000009ff157e24 */ /* 0x000fcc000f8e00ff */
[----:B------:R-:W2:Y:S01]  /*01b0*/  LDG.E.64 R20, desc[UR6][R20.64] ;  /* 0x0000000614147981 */ /* 0x000ea2000c1e1b00 */
[----:B------:R-:W-:Y:S01]  /*01c0*/  MOV R18, UR10 ;  /* 0x0000000a00127c02 */ /* 0x000fe20008000f00 */
[----:B------:R-:W-:Y:S02]  /*01d0*/  IMAD.U32 R19, RZ, RZ, UR11 ;  /* 0x0000000bff137e24 */ /* 0x000fe4000f8e00ff */
[----:B-1----:R-:W-:-:S04]  /*01e0*/  IMAD.WIDE R16, R3, 0x8, R12 ;  /* 0x0000000803107825 */ /* 0x002fc800078e020c */
[----:B------:R-:W5:Y:S04]  /*01f0*/  LDG.E.64 R18, desc[UR6][R18.64] ;  /* 0x0000000612127981 */ /* 0x000f68000c1e1b00 */
[----:B------:R-:W5:Y:S01]  /*0200*/  LDG.E.64 R16, desc[UR6][R16.64] ;  /* 0x0000000610107981 */ /* 0x000f62000c1e1b00 */
[----:B------:R-:W-:Y:S01]  /*0210*/  IMAD.MOV.U32 R24, RZ, RZ, 0x0 ;  /* 0x00000000ff187424 */ /* 0x000fe200078e00ff */
[----:B------:R-:W-:Y:S01]  /*0220*/  MOV R25, 0x3fd80000 ;  /* 0x3fd8000000197802 */ /* 0x000fe20000000f00 */
[----:B--2---:R-:W-:-:S06]  /*0230*/  DADD R26, -RZ, |R20| ;  /* 0x00000000ff1a7229 */ /* 0x004fcc0000000514 */
[----:B------:R-:W0:Y:S04]  /*0240*/  MUFU.RSQ64H R7, R27 ;  /* 0x0000001b00077308 */ /* 0x000e280000001c00 */
[----:B------:R-:W-:-:S06]  /*0250*/  IADD3 R6, PT, PT, R27, -0x3500000, RZ ;  /* 0xfcb000001b067810 */ /* 0x000fcc0007ffe0ff */
[----:B0-----:R-:W-:-:S08]  /*0260*/  DMUL R22, R6, R6 ;  /* 0x0000000606167228 */ /* 0x001fd00000000000 */
[----:B------:R-:W-:-:S08]  /*0270*/  DFMA R22, |R20|, -R22, 1 ;  /* 0x3ff000001416742b */ /* 0x000fd00000000a16 */
[----:B------:R-:W-:Y:S02]  /*0280*/  DFMA R24, R22, R24, 0.5 ;  /* 0x3fe000001618742b */ /* 0x000fe40000000018 */
[----:B------:R-:W-:-:S08]  /*0290*/  DMUL R22, R6, R22 ;  /* 0x0000001606167228 */ /* 0x000fd00000000000 */
[----:B------:R-:W-:Y:S01]  /*02a0*/  DFMA R30, R24, R22, R6 ;  /* 0x00000016181e722b */ /* 0x000fe20000000006 */
[----:B------:R-:W-:-:S07]  /*02b0*/  ISETP.GE.U32.AND P0, PT, R6, 0x7ca00000, PT ;  /* 0x7ca000000600780c */ /* 0x000fce0003f06070 */
[----:B------:R-:W-:Y:S02]  /*02c0*/  DMUL R22, |R20|, R30 ;  /* 0x0000001e14167228 */ /* 0x000fe40000000200 */
[----:B------:R-:W-:Y:S01]  /*02d0*/  VIADD R25, R31, 0xfff00000 ;  /* 0xfff000001f197836 */ /* 0x000fe20000000000 */
[----:B------:R-:W-:-:S05]  /*02e0*/  MOV R24, R30 ;  /* 0x0000001e00187202 */ /* 0x000fca0000000f00 */
[----:B------:R-:W-:-:S08]  /*02f0*/  DFMA R28, R22, -R22, |R20| ;  /* 0x80000016161c722b */ /* 0x000fd00000000414 */
[----:B------:R-:W-:Y:S01]  /*0300*/  DFMA R20, R28, R24, R22 ;  /* 0x000000181c14722b */ /* 0x000fe20000000016 */
[----:B------:R-:W-:Y:S10]  /*0310*/  @!P0 BRA `(.L_x_1) ;  /* 0x00000000002c8947 */ /* 0x000ff40003800000 */
[----:B------:R-:W-:Y:S01]  /*0320*/  MOV R0, R26 ;  /* 0x0000001a00007202 */ /* 0x000fe20000000f00 */
[----:B------:R-:W-:Y:S01]  /*0330*/  IMAD.MOV.U32 R7, RZ, RZ, R29 ;  /* 0x000000ffff077224 */ /* 0x000fe200078e001d */
[----:B------:R-:W-:Y:S01]  /*0340*/  MOV R26, R6 ;  /* 0x00000006001a7202 */ /* 0x000fe20000000f00 */
[----:B------:R-:W-:Y:S01]  /*0350*/  IMAD.MOV.U32 R2, RZ, RZ, R30 ;  /* 0x000000ffff027224 */ /* 0x000fe200078e001e */
[----:B------:R-:W-:Y:S01]  /*0360*/  MOV R24, R28 ;  /* 0x0000001c00187202 */ /* 0x000fe20000000f00 */
[----:B------:R-:W-:Y:S01]  /*0370*/  IMAD.MOV.U32 R5, RZ, RZ, R27 ;  /* 0x000000ffff057224 */ /* 0x000fe200078e001b */
[----:B------:R-:W-:Y:S01]  /*0380*/  MOV R6, 0x3b0 ;  /* 0x000003b000067802 */ /* 0x000fe20000000f00 */
[----:B------:R-:W-:-:S07]  /*0390*/  IMAD.MOV.U32 R29, RZ, RZ, R25 ;  /* 0x000000ffff1d7224 */ /* 0x000fce00078e0019 */
[----:B---3-5:R-:W-:Y:S05]  /*03a0*/  CALL.REL.NOINC `($__internal_1_$__cuda_sm20_dsqrt_rn_f64_mediumpath_v1) ;  /* 0x0000002000307944 */ /* 0x028fea0003c00000 */
[----:B------:R-:W-:Y:S01]  /*03b0*/  MOV R20, R22 ;  /* 0x0000001600147202 */ /* 0x000fe20000000f00 */
[----:B------:R-:W-:-:S07]  /*03c0*/  IMAD.MOV.U32 R21, RZ, RZ, R23 ;  /* 0x000000ffff157224 */ /* 0x000fce00078e0017 */
.L_x_1:
[----:B------:R-:W0:Y:S01]  /*03d0*/  MUFU.RCP64H R7, R21 ;  /* 0x0000001500077308 */ /* 0x000e220000001800 */
[----:B------:R-:W-:Y:S01]  /*03e0*/  MOV R6, 0x1 ;  /* 0x0000000100067802 */ /* 0x000fe20000000f00 */
[----:B------:R-:W-:Y:S01]  /*03f0*/  BSSY.RECONVERGENT B0, `(.L_x_2) ;  /* 0x0000015000007945 */ /* 0x000fe20003800200 */
[----:B------:R-:W-:-:S04]  /*0400*/  FSETP.GEU.AND P1, PT, |R15|, 6.5827683646048100446e-37, PT ;  /* 0x036000000f00780b */ /* 0x000fc80003f2e200 */
[----:B0-----:R-:W-:-:S08]  /*0410*/  DFMA R22, R6, -R20, 1 ;  /* 0x3ff000000616742b */ /* 0x001fd00000000814 */
[----:B------:R-:W-:-:S08]  /*0420*/  DFMA R22, R22, R22, R22 ;  /* 0x000000161616722b */ /* 0x000fd00000000016 */
[----:B------:R-:W-:-:S08]  /*0430*/  DFMA R22, R6, R22, R6 ;  /* 0x000000160616722b */ /* 0x000fd00000000006 */
[----:B------:R-:W-:-:S08]  /*0440*/  DFMA R6, R22, -R20, 1 ;  /* 0x3ff000001606742b */ /* 0x000fd00000000814 */
[----:B------:R-:W-:-:S08]  /*0450*/  DFMA R6, R22, R6, R22 ;  /* 0x000000061606722b */ /* 0x000fd00000000016 */
[----:B------:R-:W-:-:S08]  /*0460*/  DMUL R22, R14, R6 ;  /* 0x000000060e167228 */ /* 0x000fd00000000000 */
[----:B------:R-:W-:-:S08]  /*0470*/  DFMA R24, R22, -R20, R14 ;  /* 0x800000141618722b */ /* 0x000fd0000000000e */
[----:B------:R-:W-:-:S10]  /*0480*/  DFMA R6, R6, R24, R22 ;  /* 0x000000180606722b */ /* 0x000fd40000000016 */
[----:B------:R-:W-:-:S05]  /*0490*/  FFMA R0, RZ, R21, R7 ;  /* 0x00000015ff007223 */ /* 0x000fca0000000007 */
[----:B------:R-:W-:-:S13]  /*04a0*/  FSETP.GT.AND P0, PT, |R0|, 1.469367938527859385e-39, PT ;  /* 0x001000000000780b */ /* 0x000fda0003f04200 */
[----:B------:R-:W-:Y:S05]  /*04b0*/  @P0 BRA P1, `(.L_x_3) ;  /* 0x0000000000200947 */ /* 0x000fea0000800000 */
[----:B------:R-:W-:Y:S01]  /*04c0*/  IMAD.MOV.U32 R28, RZ, RZ, R14 ;  /* 0x000000ffff1c7224 */ /* 0x000fe200078e000e */
[----:B------:R-:W-:Y:S01]  /*04d0*/  MOV R29, R15 ;  /* 0x0000000f001d7202 */ /* 0x000fe20000000f00 */
[----:B------:R-:W-:Y:S01]  /*04e0*/  IMAD.MOV.U32 R26, RZ, RZ, R20 ;  /* 0x000000ffff1a7224 */ /* 0x000fe200078e0014 */
[----:B------:R-:W-:Y:S02]  /*04f0*/  MOV R27, R21 ;  /* 0x00000015001b7202 */ /* 0x000fe40000000f00 */
[----:B------:R-:W-:-:S07]  /*0500*/  MOV R6, 0x520 ;  /* 0x0000052000067802 */ /* 0x000fce0000000f00 */
[----:B---3-5:R-:W-:Y:S05]  /*0510*/  CALL.REL.NOINC `($__internal_0_$__cuda_sm20_div_rn_f64_full) ;  /* 0x0000001800687944 */ /* 0x028fea0003c00000 */
[----:B------:R-:W-:Y:S01]  /*0520*/  IMAD.MOV.U32 R6, RZ, RZ, R36 ;  /* 0x000000ffff067224 */ /* 0x000fe200078e0024 */
[----:B------:R-:W-:-:S07]  /*0530*/  MOV R7, R37 ;  /* 0x0000002500077202 */ /* 0x000fce0000000f00 */
.L_x_3:
[----:B------:R-:W-:Y:S05]  /*0540*/  BSYNC.RECONVERGENT B0 ;  /* 0x0000000000007941 */ /* 0x000fea0003800200 */
.L_x_2:
[----:B------:R-:W-:Y:S01]  /*0550*/  DADD R26, R6, 1 ;  /* 0x3ff00000061a7429 */ /* 0x000fe20000000000 */
[----:B------:R-:W-:Y:S01]  /*0560*/  MOV R24, 0x0 ;  /* 0x0000000000187802 */ /* 0x000fe20000000f00 */
[----:B------:R-:W-:Y:S01]  /*0570*/  IMAD.MOV.U32 R25, RZ, RZ, 0x3fd80000 ;  /* 0x3fd80000ff197424 */ /* 0x000fe200078e00ff */
[----:B------:R-:W-:Y:S03]  /*0580*/  BSSY.RECONVERGENT B0, `(.L_x_4) ;  /* 0x000001a000007945 */ /* 0x000fe60003800200 */
[----:B------:R-:W0:Y:S04]  /*0590*/  MUFU.RSQ64H R7, R27 ;  /* 0x0000001b00077308 */ /* 0x000e280000001c00 */
[----:B------:R-:W-:-:S05]  /*05a0*/  VIADD R6, R27, 0xfcb00000 ;  /* 0xfcb000001b067836 */ /* 0x000fca0000000000 */
[----:B------:R-:W-:Y:S01]  /*05b0*/  ISETP.GE.U32.AND P0, PT, R6, 0x7ca00000, PT ;  /* 0x7ca000000600780c */ /* 0x000fe20003f06070 */
[----:B0-----:R-:W-:-:S08]  /*05c0*/  DMUL R22, R6, R6 ;  /* 0x0000000606167228 */ /* 0x001fd00000000000 */
[----:B------:R-:W-:-:S08]  /*05d0*/  DFMA R22, R26, -R22, 1 ;  /* 0x3ff000001a16742b */ /* 0x000fd00000000816 */
[----:B------:R-:W-:Y:S02]  /*05e0*/  DFMA R24, R22, R24, 0.5 ;  /* 0x3fe000001618742b */ /* 0x000fe40000000018 */
[----:B------:R-:W-:-:S08]  /*05f0*/  DMUL R22, R6, R22 ;  /* 0x0000001606167228 */ /* 0x000fd00000000000 */
[----:B------:R-:W-:-:S08]  /*0600*/  DFMA R32, R24, R22, R6 ;  /* 0x000000161820722b */ /* 0x000fd00000000006 */
[----:B------:R-:W-:Y:S02]  /*0610*/  DMUL R22, R26, R32 ;  /* 0x000000201a167228 */ /* 0x000fe40000000000 */
[----:B------:R-:W-:Y:S01]  /*0620*/  IADD3 R25, PT, PT, R33, -0x100000, RZ ;  /* 0xfff0000021197810 */ /* 0x000fe20007ffe0ff */
[----:B------:R-:W-:-:S05]  /*0630*/  IMAD.MOV.U32 R24, RZ, RZ, R32 ;  /* 0x000000ffff187224 */ /* 0x000fca00078e0020 */
[----:B------:R-:W-:-:S08]  /*0640*/  DFMA R28, R22, -R22, R26 ;  /* 0x80000016161c722b */ /* 0x000fd0000000001a */
[----:B------:R-:W-:Y:S01]  /*0650*/  DFMA R30, R28, R24, R22 ;  /* 0x000000181c1e722b */ /* 0x000fe20000000016 */
[----:B------:R-:W-:Y:S10]  /*0660*/  @!P0 BRA `(.L_x_5) ;  /* 0x00000000002c8947 */ /* 0x000ff40003800000 */
[----:B------:R-:W-:Y:S01]  /*0670*/  IMAD.MOV.U32 R0, RZ, RZ, R26 ;  /* 0x000000ffff007224 */ /* 0x000fe200078e001a */
[----:B------:R-:W-:Y:S01]  /*0680*/  MOV R7, R29 ;  /* 0x0000001d00077202 */ /* 0x000fe20000000f00 */
[----:B------:R-:W-:Y:S01]  /*0690*/  IMAD.MOV.U32 R26, RZ, RZ, R6 ;  /* 0x000000ffff1a7224 */ /* 0x000fe200078e0006 */
[----:B------:R-:W-:Y:S01]  /*06a0*/  MOV R2, R32 ;  /* 0x0000002000027202 */ /* 0x000fe20000000f00 */
[----:B------:R-:W-:Y:S01]  /*06b0*/  IMAD.MOV.U32 R24, RZ, RZ, R28 ;  /* 0x000000ffff187224 */ /* 0x000fe200078e001c */
[----:B------:R-:W-:Y:S02]  /*06c0*/  MOV R5, R27 ;  /* 0x0000001b00057202 */ /* 0x000fe40000000f00 */
[----:B------:R-:W-:Y:S02]  /*06d0*/  MOV R29, R25 ;  /* 0x00000019001d7202 */ /* 0x000fe40000000f00 */
[----:B------:R-:W-:-:S07]  /*06e0*/  MOV R6, 0x700 ;  /* 0x0000070000067802 */ /* 0x000fce0000000f00 */
[----:B---3-5:R-:W-:Y:S05]  /*06f0*/  CALL.REL.NOINC `($__internal_1_$__cuda_sm20_dsqrt_rn_f64_mediumpath_v1) ;  /* 0x0000001c005c7944 */ /* 0x028fea0003c00000 */
[----:B------:R-:W-:Y:S01]  /*0700*/  IMAD.MOV.U32 R30, RZ, RZ, R22 ;  /* 0x000000ffff1e7224 */ /* 0x000fe200078e0016 */
[----:B------:R-:W-:-:S07]  /*0710*/  MOV R31, R23 ;  /* 0x00000017001f7202 */ /* 0x000fce0000000f00 */
.L_x_5:
[----:B------:R-:W-:Y:S05]  /*0720*/  BSYNC.RECONVERGENT B0 ;  /* 0x0000000000007941 */ /* 0x000fea0003800200 */
.L_x_4:
[----:B------:R-:W-:Y:S01]  /*0730*/  DADD R22, R30, 1 ;  /* 0x3ff000001e167429 */ /* 0x000fe20000000000 */
[----:B------:R-:W-:Y:S01]  /*0740*/  BSSY.RECONVERGENT B0, `(.L_x_6) ;  /* 0x0000047000007945 */ /* 0x000fe20003800200 */
[----:B------:R-:W-:-:S04]  /*0750*/  IMAD.MOV.U32 R2, RZ, RZ, 0x3f800000 ;  /* 0x3f800000ff027424 */ /* 0x000fc800078e00ff */
[----:B------:R-:W0:Y:S02]  /*0760*/  F2F.F32.F64 R0, R22 ;  /* 0x0000001600007310 */ /* 0x000e240000301000 */
[----:B0-----:R-:W-:-:S13]  /*0770*/  FSETP.NEU.AND P0, PT, R0, 1, PT ;  /* 0x3f8000000000780b */ /* 0x001fda0003f0d000 */
[----:B------:R-:W-:Y:S05]  /*0780*/  @!P0 BRA `(.L_x_7) ;  /* 0x0000000400088947 */ /* 0x000fea0003800000 */
[----:B------:R-:W-:-:S13]  /*0790*/  FSETP.NAN.AND P0, PT, |R0|, |R0|, PT ;  /* 0x400000000000720b */ /* 0x000fda0003f08200 */
[----:B------:R-:W-:Y:S01]  /*07a0*/  @P0 FADD R2, R0, -0.16666667163372039795 ;  /* 0xbe2aaaab00020421 */ /* 0x000fe20000000000 */
[----:B------:R-:W-:Y:S06]  /*07b0*/  @P0 BRA `(.L_x_7) ;  /* 0x0000000000fc0947 */ /* 0x000fec0003800000 */
[C---:B------:R-:W-:Y:S01]  /*07c0*/  FMUL R5, |R0|.reuse, 16777216 ;  /* 0x4b80000000057820 */ /* 0x040fe20000400200 */
[C---:B------:R-:W-:Y:S02]  /*07d0*/  FSETP.GEU.AND P0, PT, |R0|.reuse, 1.175494350822287508e-38, PT ;  /* 0x008000000000780b */ /* 0x040fe40003f0e200 */
[----:B------:R-:W-:Y:S02]  /*07e0*/  MOV R27, 0x3a2c32e4 ;  /* 0x3a2c32e4001b7802 */ /* 0x000fe40000000f00 */
[----:B------:R-:W-:Y:S02]  /*07f0*/  FSEL R5, R5, |R0|, !P0 ;  /* 0x4000000005057208 */ /* 0x000fe40004000000 */
[----:B------:R-:W-:Y:S02]  /*0800*/  FSEL R24, RZ, -24, P0 ;  /* 0xc1c00000ff187808 */ /* 0x000fe40000000000 */
[----:B------:R-:W-:Y:S02]  /*0810*/  IADD3 R2, PT, PT, R5, -0x3f3504f3, RZ ;  /* 0xc0cafb0d05027810 */ /* 0x000fe40007ffe0ff */
[----:B------:R-:W-:-:S02]  /*0820*/  FSETP.NEU.AND P0, PT, |R0|, +INF , PT ;  /* 0x7f8000000000780b */ /* 0x000fc40003f0d200 */
[----:B------:R-:W-:Y:S02]  /*0830*/  LOP3.LUT R2, R2, 0xff800000, RZ, 0xc0, !PT ;  /* 0xff80000002027812 */ /* 0x000fe400078ec0ff */
[----:B------:R-:W-:-:S03]  /*0840*/  FSETP.NEU.AND P0, PT, R0, RZ, P0 ;  /* 0x000000ff0000720b */ /* 0x000fc6000070d000 */
[----:B------:R-:W-:-:S04]  /*0850*/  IMAD.IADD R5, R5, 0x1, -R2 ;  /* 0x0000000105057824 */ /* 0x000fc800078e0a02 */
[C---:B------:R-:W-:Y:S01]  /*0860*/  FADD R6, R5.reuse, 1 ;  /* 0x3f80000005067421 */ /* 0x040fe20000000000 */
[----:B------:R-:W-:Y:S01]  /*0870*/  FADD R25, R5, -1 ;  /* 0xbf80000005197421 */ /* 0x000fe20000000000 */
[----:B------:R-:W-:-:S03]  /*0880*/  I2FP.F32.S32 R5, R2 ;  /* 0x0000000200057245 */ /* 0x000fc60000201400 */
[----:B------:R-:W-:Y:S01]  /*0890*/  FADD R7, R25, R25 ;  /* 0x0000001919077221 */ /* 0x000fe20000000000 */
[----:B------:R-:W0:Y:S01]  /*08a0*/  MUFU.RCP R6, R6 ;  /* 0x0000000600067308 */ /* 0x000e220000001000 */
[----:B------:R-:W-:-:S05]  /*08b0*/  @!P0 FADD R0, R0, R0 ;  /* 0x0000000000008221 */ /* 0x000fca0000000000 */
[----:B------:R-:W-:Y:S01]  /*08c0*/  @!P0 LOP3.LUT R0, R0, 0x7fffffff, RZ, 0xc0, !PT ;  /* 0x7fffffff00008812 */ /* 0x000fe200078ec0ff */
[----:B0-----:R-:W-:Y:S01]  /*08d0*/  FMUL R2, R6, R7 ;  /* 0x0000000706027220 */ /* 0x001fe20000400000 */
[----:B------:R-:W-:-:S03]  /*08e0*/  FFMA R7, R5, 1.1920928955078125e-07, R24 ;  /* 0x3400000005077823 */ /* 0x000fc60000000018 */
[----:B------:R-:W-:Y:S01]  /*08f0*/  FADD R26, R25, -R2 ;  /* 0x80000002191a7221 */ /* 0x000fe20000000000 */
[CC--:B------:R-:W-:Y:S01]  /*0900*/  FMUL R24, R2.reuse, R2.reuse ;  /* 0x0000000202187220 */ /* 0x0c0fe20000400000 */
[----:B------:R-:W-:Y:S02]  /*0910*/  FFMA R5, R2, 1.4426950216293334961, R7 ;  /* 0x3fb8aa3b02057823 */ /* 0x000fe40000000007 */
[----:B------:R-:W-:Y:S01]  /*0920*/  FADD R26, R26, R26 ;  /* 0x0000001a1a1a7221 */ /* 0x000fe20000000000 */
[C---:B------:R-:W-:Y:S01]  /*0930*/  FFMA R27, R24.reuse, R27, 0.0032181653659790754318 ;  /* 0x3b52e7db181b7423 */ /* 0x040fe2000000001b */
[----:B------:R-:W-:Y:S02]  /*0940*/  FADD R7, R7, -R5 ;  /* 0x8000000507077221 */ /* 0x000fe40000000000 */
[----:B------:R-:W-:Y:S01]  /*0950*/  FFMA R25, R25, -R2, R26 ;  /* 0x8000000219197223 */ /* 0x000fe2000000001a */
[----:B------:R-:W-:Y:S01]  /*0960*/  FFMA R27, R24, R27, 0.018033718690276145935 ;  /* 0x3c93bb73181b7423 */ /* 0x000fe2000000001b */
[----:B------:R-:W-:-:S02]  /*0970*/  FFMA R26, R2, 1.4426950216293334961, R7 ;  /* 0x3fb8aa3b021a7823 */ /* 0x000fc40000000007 */
[----:B------:R-:W-:Y:S01]  /*0980*/  FMUL R25, R6, R25 ;  /* 0x0000001906197220 */ /* 0x000fe20000400000 */
[----:B------:R-:W-:-:S03]  /*0990*/  FFMA R27, R24, R27, 0.12022458761930465698 ;  /* 0x3df6384f181b7423 */ /* 0x000fc6000000001b */
[----:B------:R-:W-:Y:S01]  /*09a0*/  FFMA R7, R25, 1.4426950216293334961, R26 ;  /* 0x3fb8aa3b19077823 */ /* 0x000fe2000000001a */
[----:B------:R-:W-:-:S03]  /*09b0*/  FMUL R27, R24, R27 ;  /* 0x0000001b181b7220 */ /* 0x000fc60000400000 */
[----:B------:R-:W-:Y:S01]  /*09c0*/  FFMA R24, R2, 1.9251366722983220825e-08, R7 ;  /* 0x32a55e3402187823 */ /* 0x000fe20000000007 */
[----:B------:R-:W-:-:S04]  /*09d0*/  FMUL R6, R27, 3 ;  /* 0x404000001b067820 */ /* 0x000fc80000400000 */
[----:B------:R-:W-:Y:S01]  /*09e0*/  FFMA R6, R25, R6, R24 ;  /* 0x0000000619067223 */ /* 0x000fe20000000018 */
[----:B------:R-:W-:-:S03]  /*09f0*/  IMAD.MOV.U32 R24, RZ, RZ, 0x391fcb8e ;  /* 0x391fcb8eff187424 */ /* 0x000fc600078e00ff */
[----:B------:R-:W-:-:S04]  /*0a00*/  FFMA R6, R2, R27, R6 ;  /* 0x0000001b02067223 */ /* 0x000fc80000000006 */
[----:B------:R-:W-:-:S04]  /*0a10*/  FADD R7, R5, R6 ;  /* 0x0000000605077221 */ /* 0x000fc80000000000 */
[----:B------:R-:W-:Y:S01]  /*0a20*/  FMUL R2, R7, -0.16666667163372039795 ;  /* 0xbe2aaaab07027820 */ /* 0x000fe20000400000 */
[----:B------:R-:W-:-:S03]  /*0a30*/  FADD R5, -R5, R7 ;  /* 0x0000000705057221 */ /* 0x000fc60000000100 */
[----:B------:R-:W0:Y:S01]  /*0a40*/  FRND R25, R2 ;  /* 0x0000000200197307 */ /* 0x000e220000201000 */
[----:B------:R-:W-:Y:S01]  /*0a50*/  FADD R6, R6, -R5 ;  /* 0x8000000506067221 */ /* 0x000fe20000000000 */
[----:B------:R-:W-:Y:S01]  /*0a60*/  FFMA R7, R7, -0.16666667163372039795, -R2 ;  /* 0xbe2aaaab07077823 */ /* 0x000fe20000000802 */
[----:B------:R-:W-:-:S03]  /*0a70*/  FSETP.GEU.AND P2, PT, R2, RZ, PT ;  /* 0x000000ff0200720b */ /* 0x000fc60003f4e000 */
[----:B------:R-:W-:Y:S02]  /*0a80*/  FFMA R6, R6, -0.16666667163372039795, R7 ;  /* 0xbe2aaaab06067823 */ /* 0x000fe40000000007 */
[----:B------:R-:W1:Y:S01]  /*0a90*/  F2I.NTZ R7, R2 ;  /* 0x0000000200077305 */ /* 0x000e620000203100 */
[----:B0-----:R-:W-:Y:S01]  /*0aa0*/  FADD R5, R2, -R25 ;  /* 0x8000001902057221 */ /* 0x001fe20000000000 */
[----:B------:R-:W-:-:S03]  /*0ab0*/  FSETP.GT.AND P1, PT, R25, RZ, PT ;  /* 0x000000ff1900720b */ /* 0x000fc60003f24000 */
[----:B------:R-:W-:-:S04]  /*0ac0*/  FADD R5, R5, R6 ;  /* 0x0000000605057221 */ /* 0x000fc80000000000 */
[----:B------:R-:W-:-:S04]  /*0ad0*/  FFMA R6, R5, R24, 0.0013391353422775864601 ;  /* 0x3aaf85ed05067423 */ /* 0x000fc80000000018 */
[----:B------:R-:W-:-:S04]  /*0ae0*/  FFMA R6, R5, R6, 0.0096188392490148544312 ;  /* 0x3c1d985605067423 */ /* 0x000fc80000000006 */
[----:B------:R-:W-:-:S04]  /*0af0*/  FFMA R6, R5, R6, 0.055503588169813156128 ;  /* 0x3d6357bb05067423 */ /* 0x000fc80000000006 */
[C---:B------:R-:W-:Y:S01]  /*0b00*/  FFMA R24, R5.reuse, R6, 0.24022644758224487305 ;  /* 0x3e75fdec05187423 */ /* 0x040fe20000000006 */
[----:B------:R-:W-:Y:S02]  /*0b10*/  SEL R6, RZ, 0x83000000, P1 ;  /* 0x83000000ff067807 */ /* 0x000fe40000800000 */
[----:B------:R-:W-:Y:S01]  /*0b20*/  FSETP.GT.AND P1, PT, |R2|, 152, PT ;  /* 0x431800000200780b */ /* 0x000fe20003f24200 */
[----:B------:R-:W-:Y:S01]  /*0b30*/  FFMA R26, R5, R24, 0.69314718246459960938 ;  /* 0x3f317218051a7423 */ /* 0x000fe20000000018 */
[----:B------:R-:W-:Y:S01]  /*0b40*/  IADD3 R24, PT, PT, R6, 0x7f000000, RZ ;  /* 0x7f00000006187810 */ /* 0x000fe20007ffe0ff */
[----:B-1----:R-:W-:Y:S01]  /*0b50*/  IMAD R7, R7, 0x800000, -R6 ;  /* 0x0080000007077824 */ /* 0x002fe200078e0a06 */
[----:B------:R-:W-:Y:S01]  /*0b60*/  FSEL R2, RZ, +INF , !P2 ;  /* 0x7f800000ff027808 */ /* 0x000fe20005000000 */
[----:B------:R-:W-:-:S04]  /*0b70*/  FFMA R5, R5, R26, 1 ;  /* 0x3f80000005057423 */ /* 0x000fc8000000001a */
[----:B------:R-:W-:-:S04]  /*0b80*/  FMUL R24, R24, R5 ;  /* 0x0000000518187220 */ /* 0x000fc80000400000 */
[----:B------:R-:W-:Y:S01]  /*0b90*/  @!P1 FMUL R2, R7, R24 ;  /* 0x0000001807029220 */ /* 0x000fe20000400000 */
[----:B------:R-:W-:-:S07]  /*0ba0*/  @!P0 LOP3.LUT R2, R0, 0x7f800000, RZ, 0x3c, !PT ;  /* 0x7f80000000028812 */ /* 0x000fce00078e3cff */
.L_x_7:
[----:B------:R-:W-:Y:S05]  /*0bb0*/  BSYNC.RECONVERGENT B0 ;  /* 0x0000000000007941 */ /* 0x000fea0003800200 */
.L_x_6:
[----:B------:R-:W0:Y:S01]  /*0bc0*/  F2F.F64.F32 R26, R2 ;  /* 0x00000002001a7310 */ /* 0x000e220000201800 */
[----:B-----5:R-:W-:Y:S01]  /*0bd0*/  DADD R18, R18, UR12 ;  /* 0x0000000c12127e29 */ /* 0x020fe20008000000 */
[----:B------:R-:W-:Y:S01]  /*0be0*/  BSSY.RECONVERGENT B0, `(.L_x_8) ;  /* 0x0000120000007945 */ /* 0x000fe20003800200 */
[----:B------:R-:W-:-:S06]  /*0bf0*/  MOV R7, 0x3f800000 ;  /* 0x3f80000000077802 */ /* 0x000fcc0000000f00 */
[----:B0-----:R-:W-:-:S08]  /*0c00*/  DMUL R26, R18, R26 ;  /* 0x0000001a121a7228 */ /* 0x001fd00000000000 */
[----:B------:R-:W-:-:S14]  /*0c10*/  DSETP.GT.AND P0, PT, R16, R26, PT ;  /* 0x0000001a1000722a */ /* 0x000fdc0003f04000 */
[----:B------:R-:W-:Y:S05]  /*0c20*/  @!P0 BRA `(.L_x_9) ;  /* 0x0000000800208947 */ /* 0x000fea0003800000 */
[----:B------:R-:W0:Y:S01]  /*0c30*/  MUFU.RCP64H R7, R17 ;  /* 0x0000001100077308 */ /* 0x000e220000001800 */
[----:B------:R-:W-:Y:S01]  /*0c40*/  IMAD.MOV.U32 R6, RZ, RZ, 0x1 ;  /* 0x00000001ff067424 */ /* 0x000fe200078e00ff */
[----:B------:R-:W-:Y:S01]  /*0c50*/  FSETP.GEU.AND P1, PT, |R19|, 6.5827683646048100446e-37, PT ;  /* 0x036000001300780b */ /* 0x000fe20003f2e200 */
[----:B------:R-:W-:Y:S04]  /*0c60*/  BSSY.RECONVERGENT B1, `(.L_x_10) ;  /* 0x0000014000017945 */ /* 0x000fe80003800200 */
[----:B0-----:R-:W-:-:S08]  /*0c70*/  DFMA R22, -R16, R6, 1 ;  /* 0x3ff000001016742b */ /* 0x001fd00000000106 */
[----:B------:R-:W-:-:S08]  /*0c80*/  DFMA R22, R22, R22, R22 ;  /* 0x000000161616722b */ /* 0x000fd00000000016 */
[----:B------:R-:W-:-:S08]  /*0c90*/  DFMA R22, R6, R22, R6 ;  /* 0x000000160616722b */ /* 0x000fd00000000006 */
[----:B------:R-:W-:-:S08]  /*0ca0*/  DFMA R6, -R16, R22, 1 ;  /* 0x3ff000001006742b */ /* 0x000fd00000000116 */
[----:B------:R-:W-:-:S08]  /*0cb0*/  DFMA R6, R22, R6, R22 ;  /* 0x000000061606722b */ /* 0x000fd00000000016 */
[----:B------:R-:W-:-:S08]  /*0cc0*/  DMUL R22, R18, R6 ;  /* 0x0000000612167228 */ /* 0x000fd00000000000 */
[----:B------:R-:W-:-:S08]  /*0cd0*/  DFMA R24, -R16, R22, R18 ;  /* 0x000000161018722b */ /* 0x000fd00000000112 */
[----:B------:R-:W-:-:S10]  /*0ce0*/  DFMA R6, R6, R24, R22 ;  /* 0x000000180606722b */ /* 0x000fd40000000016 */
[----:B------:R-:W-:-:S05]  /*0cf0*/  FFMA R0, RZ, R17, R7 ;  /* 0x00000011ff007223 */ /* 0x000fca0000000007 */
[----:B------:R-:W-:-:S13]  /*0d00*/  FSETP.GT.AND P0, PT, |R0|, 1.469367938527859385e-39, PT ;  /* 0x001000000000780b */ /* 0x000fda0003f04200 */
[----:B------:R-:W-:Y:S05]  /*0d10*/  @P0 BRA P1, `(.L_x_11) ;  /* 0x0000000000200947 */ /* 0x000fea0000800000 */
[----:B------:R-:W-:Y:S01]  /*0d20*/  MOV R28, R18 ;  /* 0x00000012001c7202 */ /* 0x000fe20000000f00 */
[----:B------:R-:W-:Y:S01]  /*0d30*/  IMAD.MOV.U32 R29, RZ, RZ, R19 ;  /* 0x000000ffff1d7224 */ /* 0x000fe200078e0013 */
[----:B------:R-:W-:Y:S01]  /*0d40*/  MOV R26, R16 ;  /* 0x00000010001a7202 */ /* 0x000fe20000000f00 */
[----:B------:R-:W-:Y:S01]  /*0d50*/  IMAD.MOV.U32 R27, RZ, RZ, R17 ;  /* 0x000000ffff1b7224 */ /* 0x000fe200078e0011 */
[----:B------:R-:W-:-:S07]  /*0d60*/  MOV R6, 0xd80 ;  /* 0x00000d8000067802 */ /* 0x000fce0000000f00 */
[----:B---3--:R-:W-:Y:S05]  /*0d70*/  CALL.REL.NOINC `($__internal_0_$__cuda_sm20_div_rn_f64_full) ;  /* 0x0000001000507944 */ /* 0x008fea0003c00000 */
[----:B------:R-:W-:Y:S01]  /*0d80*/  MOV R6, R36 ;  /* 0x0000002400067202 */ /* 0x000fe20000000f00 */
[----:B------:R-:W-:-:S07]  /*0d90*/  IMAD.MOV.U32 R7, RZ, RZ, R37 ;  /* 0x000000ffff077224 */ /* 0x000fce00078e0025 */
.L_x_11:
[----:B------:R-:W-:Y:S05]  /*0da0*/  BSYNC.RECONVERGENT B1 ;  /* 0x0000000000017941 */ /* 0x000fea0003800200 */
.L_x_10:
[----:B------:R-:W0:Y:S01]  /*0db0*/  F2F.F32.F64 R6, R6 ;  /* 0x0000000600067310 */ /* 0x000e220000301000 */
[----:B------:R-:W-:Y:S02]  /*0dc0*/  HFMA2 R23, -RZ, RZ, 0.771484375, 0.21533203125 ;  /* 0x3a2c32e4ff177431 */ /* 0x000fe400000001ff */
[----:B------:R-:W-:Y:S01]  /*0dd0*/  IMAD.MOV.U32 R22, RZ, RZ, 0x391fcb8e ;  /* 0x391fcb8eff167424 */ /* 0x000fe200078e00ff */
[----:B------:R-:W-:Y:S01]  /*0de0*/  BSSY.RECONVERGENT B1, `(.L_x_12) ;  /* 0x0000059000017945 */ /* 0x000fe20003800200 */
[C---:B0-----:R-:W-:Y:S01]  /*0df0*/  FMUL R5, |R6|.reuse, 16777216 ;  /* 0x4b80000006057820 */ /* 0x041fe20000400200 */
[C---:B------:R-:W-:Y:S02]  /*0e00*/  FSETP.GEU.AND P0, PT, |R6|.reuse, 1.175494350822287508e-38, PT ;  /* 0x008000000600780b */ /* 0x040fe40003f0e200 */
[----:B------:R-:W-:Y:S02]  /*0e10*/  FSETP.NEU.AND P1, PT, R6, 1, PT ;  /* 0x3f8000000600780b */ /* 0x000fe40003f2d000 */
[----:B------:R-:W-:-:S04]  /*0e20*/  FSEL R5, R5, |R6|, !P0 ;  /* 0x4000000605057208 */ /* 0x000fc80004000000 */
[----:B------:R-:W-:-:S04]  /*0e30*/  IADD3 R0, PT, PT, R5, -0x3f3504f3, RZ ;  /* 0xc0cafb0d05007810 */ /* 0x000fc80007ffe0ff */
[----:B------:R-:W-:Y:S02]  /*0e40*/  LOP3.LUT R2, R0, 0xff800000, RZ, 0xc0, !PT ;  /* 0xff80000000027812 */ /* 0x000fe400078ec0ff */
[----:B------:R-:W-:-:S03]  /*0e50*/  FSEL R0, RZ, -24, P0 ;  /* 0xc1c00000ff007808 */ /* 0x000fc60000000000 */
[----:B------:R-:W-:-:S04]  /*0e60*/  IMAD.IADD R5, R5, 0x1, -R2 ;  /* 0x0000000105057824 */ /* 0x000fc800078e0a02 */
[C---:B------:R-:W-:Y:S01]  /*0e70*/  FADD R17, R5.reuse, 1 ;  /* 0x3f80000005117421 */ /* 0x040fe20000000000 */
[----:B------:R-:W-:Y:S01]  /*0e80*/  FADD R16, R5, -1 ;  /* 0xbf80000005107421 */ /* 0x000fe20000000000 */
[----:B------:R-:W-:-:S03]  /*0e90*/  I2FP.F32.S32 R5, R2 ;  /* 0x0000000200057245 */ /* 0x000fc60000201400 */
[----:B------:R-:W-:Y:S01]  /*0ea0*/  FADD R18, R16, R16 ;  /* 0x0000001010127221 */ /* 0x000fe20000000000 */
[----:B------:R-:W0:Y:S01]  /*0eb0*/  MUFU.RCP R17, R17 ;  /* 0x0000001100117308 */ /* 0x000e220000001000 */
[----:B------:R-:W-:Y:S02]  /*0ec0*/  FFMA R0, R5, 1.1920928955078125e-07, R0 ;  /* 0x3400000005007823 */ /* 0x000fe40000000000 */
[----:B0-----:R-:W-:-:S04]  /*0ed0*/  FMUL R7, R17, R18 ;  /* 0x0000001211077220 */ /* 0x001fc80000400000 */
[----:B------:R-:W-:Y:S01]  /*0ee0*/  FADD R18, R16, -R7 ;  /* 0x8000000710127221 */ /* 0x000fe20000000000 */
[C---:B------:R-:W-:Y:S01]  /*0ef0*/  FMUL R2, R7.reuse, R7 ;  /* 0x0000000707027220 */ /* 0x040fe20000400000 */
[C---:B------:R-:W-:Y:S02]  /*0f00*/  FFMA R5, R7.reuse, 1.4426950216293334961, R0 ;  /* 0x3fb8aa3b07057823 */ /* 0x040fe40000000000 */
[----:B------:R-:W-:Y:S01]  /*0f10*/  FADD R19, R18, R18 ;  /* 0x0000001212137221 */ /* 0x000fe20000000000 */
[----:B------:R-:W-:Y:S01]  /*0f20*/  FFMA R23, R2, R23, 0.0032181653659790754318 ;  /* 0x3b52e7db02177423 */ /* 0x000fe20000000017 */
        /* <DEDUP_REMOVED lines=10> */
[----:B------:R-:W-:-:S04]  /*0fd0*/  FFMA R17, R16, R0, R17 ;  /* 0x0000000010117223 */ /* 0x000fc80000000011 */
[----:B------:R-:W-:-:S04]  /*0fe0*/  FFMA R2, R7, R2, R17 ;  /* 0x0000000207027223 */ /* 0x000fc80000000011 */
[----:B------:R-:W-:-:S04]  /*0ff0*/  FADD R0, R5, R2 ;  /* 0x0000000205007221 */ /* 0x000fc80000000000 */
[----:B------:R-:W-:Y:S01]  /*1000*/  FMUL R7, R0, 6 ;  /* 0x40c0000000077820 */ /* 0x000fe20000400000 */
[----:B------:R-:W-:-:S03]  /*1010*/  FADD R5, -R5, R0 ;  /* 0x0000000005057221 */ /* 0x000fc60000000100 */
[----:B------:R-:W0:Y:S01]  /*1020*/  FRND R16, R7 ;  /* 0x0000000700107307 */ /* 0x000e220000201000 */
[----:B------:R-:W-:Y:S01]  /*1030*/  FADD R2, R2, -R5 ;  /* 0x8000000502027221 */ /* 0x000fe20000000000 */
[----:B------:R-:W-:Y:S01]  /*1040*/  FFMA R5, R0, 6, -R7 ;  /* 0x40c0000000057823 */ /* 0x000fe20000000807 */
[C---:B------:R-:W-:Y:S02]  /*1050*/  FSETP.GT.AND P2, PT, |R7|.reuse, 152, PT ;  /* 0x431800000700780b */ /* 0x040fe40003f44200 */
[C---:B------:R-:W-:Y:S01]  /*1060*/  FSETP.GEU.AND P3, PT, R7.reuse, RZ, PT ;  /* 0x000000ff0700720b */ /* 0x040fe20003f6e000 */
[----:B------:R-:W-:Y:S02]  /*1070*/  FFMA R5, R2, 6, R5 ;  /* 0x40c0000002057823 */ /* 0x000fe40000000005 */
[----:B------:R-:W1:Y:S01]  /*1080*/  F2I.NTZ R17, R7 ;  /* 0x0000000700117305 */ /* 0x000e620000203100 */
[----:B0-----:R-:W-:Y:S01]  /*1090*/  FADD R18, R7, -R16 ;  /* 0x8000001007127221 */ /* 0x001fe20000000000 */
[----:B------:R-:W-:-:S03]  /*10a0*/  FSETP.GT.AND P0, PT, R16, RZ, PT ;  /* 0x000000ff1000720b */ /* 0x000fc60003f04000 */
[----:B------:R-:W-:Y:S01]  /*10b0*/  FADD R5, R5, R18 ;  /* 0x0000001205057221 */ /* 0x000fe20000000000 */
[----:B------:R-:W-:-:S03]  /*10c0*/  SEL R16, RZ, 0x83000000, P0 ;  /* 0x83000000ff107807 */ /* 0x000fc60000000000 */
[----:B------:R-:W-:Y:S01]  /*10d0*/  FFMA R18, R5, R22, 0.0013391353422775864601 ;  /* 0x3aaf85ed05127423 */ /* 0x000fe20000000016 */
[----:B------:R-:W-:Y:S01]  /*10e0*/  IADD3 R19, PT, PT, R16, 0x7f000000, RZ ;  /* 0x7f00000010137810 */ /* 0x000fe20007ffe0ff */
[----:B-1----:R-:W-:Y:S01]  /*10f0*/  IMAD R17, R17, 0x800000, -R16 ;  /* 0x0080000011117824 */ /* 0x002fe200078e0a10 */
[----:B------:R-:W-:Y:S01]  /*1100*/  MOV R16, 0x3f800000 ;  /* 0x3f80000000107802 */ /* 0x000fe20000000f00 */
[----:B------:R-:W-:-:S04]  /*1110*/  FFMA R18, R5, R18, 0.0096188392490148544312 ;  /* 0x3c1d985605127423 */ /* 0x000fc80000000012 */
[----:B------:R-:W-:-:S04]  /*1120*/  FFMA R18, R5, R18, 0.055503588169813156128 ;  /* 0x3d6357bb05127423 */ /* 0x000fc80000000012 */
[----:B------:R-:W-:-:S04]  /*1130*/  FFMA R18, R5, R18, 0.24022644758224487305 ;  /* 0x3e75fdec05127423 */ /* 0x000fc80000000012 */
[----:B------:R-:W-:-:S04]  /*1140*/  FFMA R18, R5, R18, 0.69314718246459960938 ;  /* 0x3f31721805127423 */ /* 0x000fc80000000012 */
[----:B------:R-:W-:-:S04]  /*1150*/  FFMA R18, R5, R18, 1 ;  /* 0x3f80000005127423 */ /* 0x000fc80000000012 */
[----:B------:R-:W-:-:S04]  /*1160*/  FMUL R18, R18, R19 ;  /* 0x0000001312127220 */ /* 0x000fc80000400000 */
[----:B------:R-:W-:Y:S01]  /*1170*/  FMUL R5, R18, R17 ;  /* 0x0000001112057220 */ /* 0x000fe20000400000 */
[----:B------:R-:W-:Y:S06]  /*1180*/  @!P1 BRA `(.L_x_13) ;  /* 0x0000000000789947 */ /* 0x000fec0003800000 */
[----:B------:R-:W-:-:S13]  /*1190*/  FSETP.NAN.AND P0, PT, |R6|, |R6|, PT ;  /* 0x400000060600720b */ /* 0x000fda0003f08200 */
[----:B------:R-:W-:Y:S01]  /*11a0*/  @P0 FADD R16, R6, 12 ;  /* 0x4140000006100421 */ /* 0x000fe20000000000 */
[----:B------:R-:W-:Y:S06]  /*11b0*/  @P0 BRA `(.L_x_13) ;  /* 0x00000000006c0947 */ /* 0x000fec0003800000 */
[----:B------:R-:W-:Y:S01]  /*11c0*/  FMUL R7, R0, 12 ;  /* 0x4140000000077820 */ /* 0x000fe20000400000 */
[----:B------:R-:W-:Y:S01]  /*11d0*/  IMAD.MOV.U32 R19, RZ, RZ, 0x391fcb8e ;  /* 0x391fcb8eff137424 */ /* 0x000fe200078e00ff */
[----:B------:R-:W-:Y:S02]  /*11e0*/  FSETP.NEU.AND P0, PT, |R6|, +INF , PT ;  /* 0x7f8000000600780b */ /* 0x000fe40003f0d200 */
[----:B------:R-:W0:Y:S01]  /*11f0*/  FRND R16, R7 ;  /* 0x0000000700107307 */ /* 0x000e220000201000 */
[----:B------:R-:W-:Y:S01]  /*1200*/  FFMA R17, R0, 12, -R7 ;  /* 0x4140000000117823 */ /* 0x000fe20000000807 */
[----:B------:R-:W-:Y:S02]  /*1210*/  FSETP.NEU.AND P0, PT, R6, RZ, P0 ;  /* 0x000000ff0600720b */ /* 0x000fe4000070d000 */
[C---:B------:R-:W-:Y:S01]  /*1220*/  FSETP.GT.AND P5, PT, |R7|.reuse, 152, PT ;  /* 0x431800000700780b */ /* 0x040fe20003fa4200 */
[----:B------:R-:W-:Y:S01]  /*1230*/  FFMA R17, R2, 12, R17 ;  /* 0x4140000002117823 */ /* 0x000fe20000000011 */
[----:B0-----:R-:W-:Y:S01]  /*1240*/  FADD R0, R7, -R16 ;  /* 0x8000001007007221 */ /* 0x001fe20000000000 */
[----:B------:R-:W-:-:S03]  /*1250*/  FSETP.GT.AND P4, PT, R16, RZ, PT ;  /* 0x000000ff1000720b */ /* 0x000fc60003f84000 */
[----:B------:R-:W-:Y:S01]  /*1260*/  FADD R0, R0, R17 ;  /* 0x0000001100007221 */ /* 0x000fe20000000000 */
[----:B------:R-:W-:Y:S02]  /*1270*/  SEL R2, RZ, 0x83000000, P4 ;  /* 0x83000000ff027807 */ /* 0x000fe40002000000 */
[----:B------:R-:W-:Y:S01]  /*1280*/  FSETP.GEU.AND P4, PT, R7, RZ, PT ;  /* 0x000000ff0700720b */ /* 0x000fe20003f8e000 */
[----:B------:R-:W-:Y:S01]  /*1290*/  FFMA R17, R0, R19, 0.0013391353422775864601 ;  /* 0x3aaf85ed00117423 */ /* 0x000fe20000000013 */
[----:B------:R-:W-:Y:S02]  /*12a0*/  IADD3 R18, PT, PT, R2, 0x7f000000, RZ ;  /* 0x7f00000002127810 */ /* 0x000fe40007ffe0ff */
[----:B------:R-:W-:Y:S01]  /*12b0*/  FSEL R16, RZ, +INF , !P4 ;  /* 0x7f800000ff107808 */ /* 0x000fe20006000000 */
[C---:B------:R-:W-:Y:S02]  /*12c0*/  FFMA R19, R0.reuse, R17, 0.0096188392490148544312 ;  /* 0x3c1d985600137423 */ /* 0x040fe40000000011 */
[----:B------:R-:W0:Y:S02]  /*12d0*/  F2I.NTZ R17, R7 ;  /* 0x0000000700117305 */ /* 0x000e240000203100 */
[----:B------:R-:W-:-:S04]  /*12e0*/  FFMA R19, R0, R19, 0.055503588169813156128 ;  /* 0x3d6357bb00137423 */ /* 0x000fc80000000013 */
[----:B------:R-:W-:-:S04]  /*12f0*/  FFMA R19, R0, R19, 0.24022644758224487305 ;  /* 0x3e75fdec00137423 */ /* 0x000fc80000000013 */
[----:B------:R-:W-:-:S04]  /*1300*/  FFMA R19, R0, R19, 0.69314718246459960938 ;  /* 0x3f31721800137423 */ /* 0x000fc80000000013 */
[----:B------:R-:W-:Y:S01]  /*1310*/  FFMA R19, R0, R19, 1 ;  /* 0x3f80000000137423 */ /* 0x000fe20000000013 */
[----:B0-----:R-:W-:Y:S02]  /*1320*/  IMAD R17, R17, 0x800000, -R2 ;  /* 0x0080000011117824 */ /* 0x001fe400078e0a02 */
[----:B------:R-:W-:Y:S01]  /*1330*/  @!P0 FADD R0, R6, R6 ;  /* 0x0000000606008221 */ /* 0x000fe20000000000 */
[----:B------:R-:W-:-:S04]  /*1340*/  FMUL R18, R18, R19 ;  /* 0x0000001312127220 */ /* 0x000fc80000400000 */
[----:B------:R-:W-:Y:S01]  /*1350*/  @!P5 FMUL R16, R17, R18 ;  /* 0x000000121110d220 */ /* 0x000fe20000400000 */
[----:B------:R-:W-:-:S07]  /*1360*/  @!P0 LOP3.LUT R16, R0, 0x7fffffff, RZ, 0xc0, !PT ;  /* 0x7fffffff00108812 */ /* 0x000fce00078ec0ff */
.L_x_13:
[----:B------:R-:W-:Y:S05]  /*1370*/  BSYNC.RECONVERGENT B1 ;  /* 0x0000000000017941 */ /* 0x000fea0003800200 */
.L_x_12:
[----:B------:R-:W-:Y:S01]  /*1380*/  BSSY.RECONVERGENT B1, `(.L_x_14) ;  /* 0x000000c000017945 */ /* 0x000fe20003800200 */
[----:B------:R-:W-:Y:S01]  /*1390*/  HFMA2 R0, -RZ, RZ, 1.875, 0 ;  /* 0x3f800000ff007431 */ /* 0x000fe200000001ff */
[----:B------:R-:W-:Y:S02]  /*13a0*/  @P2 FSEL R5, RZ, +INF , !P3 ;  /* 0x7f800000ff052808 */ /* 0x000fe40005800000 */
[----:B------:R-:W-:Y:S05]  /*13b0*/  @!P1 BRA `(.L_x_15) ;  /* 0x0000000000209947 */ /* 0x000fea0003800000 */
[----:B------:R-:W-:-:S13]  /*13c0*/  FSETP.NAN.AND P0, PT, |R6|, |R6|, PT ;  /* 0x400000060600720b */ /* 0x000fda0003f08200 */
[----:B------:R-:W-:Y:S01]  /*13d0*/  @P0 FADD R0, R6, 6 ;  /* 0x40c0000006000421 */ /* 0x000fe20000000000 */
[----:B------:R-:W-:Y:S06]  /*13e0*/  @P0 BRA `(.L_x_15) ;  /* 0x0000000000140947 */ /* 0x000fec0003800000 */
[----:B------:R-:W-:Y:S01]  /*13f0*/  FSETP.NEU.AND P0, PT, |R6|, +INF , PT ;  /* 0x7f8000000600780b */ /* 0x000fe20003f0d200 */
[----:B------:R-:W-:-:S03]  /*1400*/  IMAD.MOV.U32 R0, RZ, RZ, R5 ;  /* 0x000000ffff007224 */ /* 0x000fc600078e0005 */
[----:B------:R-:W-:-:S13]  /*1410*/  FSETP.NEU.AND P0, PT, R6, RZ, P0 ;  /* 0x000000ff0600720b */ /* 0x000fda000070d000 */
[----:B------:R-:W-:-:S05]  /*1420*/  @!P0 FADD R6, R6, R6 ;  /* 0x0000000606068221 */ /* 0x000fca0000000000 */
[----:B------:R-:W-:-:S07]  /*1430*/  @!P0 LOP3.LUT R0, R6, 0x7fffffff, RZ, 0xc0, !PT ;  /* 0x7fffffff06008812 */ /* 0x000fce00078ec0ff */
.L_x_15:
[----:B------:R-:W-:Y:S05]  /*1440*/  BSYNC.RECONVERGENT B1 ;  /* 0x0000000000017941 */ /* 0x000fea0003800200 */
.L_x_14:
[----:B------:R-:W0:Y:S08]  /*1450*/  F2F.F64.F32 R6, R0 ;  /* 0x0000000000067310 */ /* 0x000e300000201800 */
[----:B------:R-:W1:Y:S01]  /*1460*/  F2F.F64.F32 R16, R16 ;  /* 0x0000001000107310 */ /* 0x000e620000201800 */
[----:B0-----:R-:W-:-:S08]  /*1470*/  DADD R6, R6, R6 ;  /* 0x0000000006067229 */ /* 0x001fd00000000006 */
[----:B-1----:R-:W-:-:S08]  /*1480*/  DADD R6, -R6, R16 ;  /* 0x0000000006067229 */ /* 0x002fd00000000110 */
[----:B------:R-:W-:Y:S01]  /*1490*/  DMUL R20, R6, R20 ;  /* 0x0000001406147228 */ /* 0x000fe20000000000 */
[----:B------:R-:W-:Y:S10]  /*14a0*/  BRA `(.L_x_16) ;  /* 0x00000008004c7947 */ /* 0x000ff40003800000 */
.L_x_9:
[----:B------:R-:W0:Y:S01]  /*14b0*/  MUFU.RCP64H R19, R27 ;  /* 0x0000001b00137308 */ /* 0x000e220000001800 */
[----:B------:R-:W-:Y:S01]  /*14c0*/  MOV R18, 0x1 ;  /* 0x0000000100127802 */ /* 0x000fe20000000f00 */
[----:B------:R-:W-:Y:S01]  /*14d0*/  BSSY.RECONVERGENT B1, `(.L_x_17) ;  /* 0x0000013000017945 */ /* 0x000fe20003800200 */
[----:B------:R-:W-:-:S04]  /*14e0*/  FSETP.GEU.AND P1, PT, |R17|, 6.5827683646048100446e-37, PT ;  /* 0x036000001100780b */ /* 0x000fc80003f2e200 */
        /* <DEDUP_REMOVED lines=11> */
[----:B------:R-:W-:Y:S01]  /*15a0*/  IMAD.MOV.U32 R28, RZ, RZ, R16 ;  /* 0x000000ffff1c7224 */ /* 0x000fe200078e0010 */
[----:B------:R-:W-:Y:S02]  /*15b0*/  MOV R29, R17 ;  /* 0x00000011001d7202 */ /* 0x000fe40000000f00 */
[----:B------:R-:W-:-:S07]  /*15c0*/  MOV R6, 0x15e0 ;  /* 0x000015e000067802 */ /* 0x000fce0000000f00 */
[----:B---3--:R-:W-:Y:S05]  /*15d0*/  CALL.REL.NOINC `($__internal_0_$__cuda_sm20_div_rn_f64_full) ;  /* 0x0000000800387944 */ /* 0x008fea0003c00000 */
[----:B------:R-:W-:Y:S01]  /*15e0*/  IMAD.MOV.U32 R18, RZ, RZ, R36 ;  /* 0x000000ffff127224 */ /* 0x000fe200078e0024 */
[----:B------:R-:W-:-:S07]  /*15f0*/  MOV R19, R37 ;  /* 0x0000002500137202 */ /* 0x000fce0000000f00 */
.L_x_18:
[----:B------:R-:W-:Y:S05]  /*1600*/  BSYNC.RECONVERGENT B1 ;  /* 0x0000000000017941 */ /* 0x000fea0003800200 */
.L_x_17:
[----:B------:R-:W3:Y:S01]  /*1610*/  MUFU.RCP64H R17, UR14 ;  /* 0x0000000e00117d08 */ /* 0x000ee20008001800 */
[----:B------:R-:W-:Y:S01]  /*1620*/  IMAD.MOV.U32 R16, RZ, RZ, 0x1 ;  /* 0x00000001ff107424 */ /* 0x000fe200078e00ff */
[----:B------:R-:W-:Y:S01]  /*1630*/  BSSY.RECONVERGENT B1, `(.L_x_19) ;  /* 0x0000019000017945 */ /* 0x000fe20003800200 */
[----:B------:R-:W-:-:S04]  /*1640*/  DFMA R22, R22, R22, -R22 ;  /* 0x000000161616722b */ /* 0x000fc80000000816 */
[----:B---3--:R-:W-:-:S08]  /*1650*/  DFMA R24, R16, -R10, 1 ;  /* 0x3ff000001018742b */ /* 0x008fd0000000080a */
[----:B------:R-:W-:-:S08]  /*1660*/  DFMA R24, R24, R24, R24 ;  /* 0x000000181818722b */ /* 0x000fd00000000018 */
[----:B------:R-:W-:Y:S02]  /*1670*/  DFMA R16, R16, R24, R16 ;  /* 0x000000181010722b */ /* 0x000fe40000000010 */
[----:B------:R-:W-:-:S06]  /*1680*/  DMUL R24, R20, 24 ;  /* 0x4038000014187828 */ /* 0x000fcc0000000000 */
[----:B------:R-:W-:-:S04]  /*1690*/  DFMA R26, R16, -R10, 1 ;  /* 0x3ff00000101a742b */ /* 0x000fc8000000080a */
[----:B------:R-:W-:-:S04]  /*16a0*/  FSETP.GEU.AND P1, PT, |R25|, 6.5827683646048100446e-37, PT ;  /* 0x036000001900780b */ /* 0x000fc80003f2e200 */
[----:B------:R-:W-:-:S08]  /*16b0*/  DFMA R26, R16, R26, R16 ;  /* 0x0000001a101a722b */ /* 0x000fd00000000010 */
[----:B------:R-:W-:-:S08]  /*16c0*/  DMUL R20, R24, R26 ;  /* 0x0000001a18147228 */ /* 0x000fd00000000000 */
[----:B------:R-:W-:-:S08]  /*16d0*/  DFMA R16, R20, -R10, R24 ;  /* 0x8000000a1410722b */ /* 0x000fd00000000018 */
[----:B------:R-:W-:Y:S02]  /*16e0*/  DFMA R20, R26, R16, R20 ;  /* 0x000000101a14722b */ /* 0x000fe40000000014 */
[----:B------:R0:W1:Y:S08]  /*16f0*/  F2F.F32.F64 R16, R18 ;  /* 0x0000001200107310 */ /* 0x0000700000301000 */
[----:B------:R-:W-:-:S05]  /*1700*/  FFMA R0, RZ, UR14, R21 ;  /* 0x0000000eff007c23 */ /* 0x000fca0008000015 */
[----:B------:R-:W-:-:S13]  /*1710*/  FSETP.GT.AND P0, PT, |R0|, 1.469367938527859385e-39, PT ;  /* 0x001000000000780b */ /* 0x000fda0003f04200 */
[----:B01----:R-:W-:Y:S05]  /*1720*/  @P0 BRA P1, `(.L_x_20) ;  /* 0x0000000000240947 */ /* 0x003fea0000800000 */
[----:B------:R-:W0:Y:S01]  /*1730*/  LDCU.64 UR16, c[0x0][0x3a0] ;  /* 0x00007400ff1077ac */ /* 0x000e220008000a00 */
[----:B------:R-:W-:Y:S02]  /*1740*/  MOV R28, R24 ;  /* 0x00000018001c7202 */ /* 0x000fe40000000f00 */
[----:B------:R-:W-:Y:S02]  /*1750*/  MOV R29, R25 ;  /* 0x00000019001d7202 */ /* 0x000fe40000000f00 */
[----:B------:R-:W-:Y:S01]  /*1760*/  MOV R6, 0x17a0 ;  /* 0x000017a000067802 */ /* 0x000fe20000000f00 */
[----:B0-----:R-:W-:Y:S01]  /*1770*/  IMAD.U32 R26, RZ, RZ, UR16 ;  /* 0x00000010ff1a7e24 */ /* 0x001fe2000f8e00ff */
[----:B------:R-:W-:-:S07]  /*1780*/  MOV R27, UR17 ;  /* 0x00000011001b7c02 */ /* 0x000fce0008000f00 */
[----:B------:R-:W-:Y:S05]  /*1790*/  CALL.REL.NOINC `($__internal_0_$__cuda_sm20_div_rn_f64_full) ;  /* 0x0000000400c87944 */ /* 0x000fea0003c00000 */
[----:B------:R-:W-:Y:S01]  /*17a0*/  MOV R20, R36 ;  /* 0x0000002400147202 */ /* 0x000fe20000000f00 */
[----:B------:R-:W-:-:S07]  /*17b0*/  IMAD.MOV.U32 R21, RZ, RZ, R37 ;  /* 0x000000ffff157224 */ /* 0x000fce00078e0025 */
.L_x_20:
[----:B------:R-:W-:Y:S05]  /*17c0*/  BSYNC.RECONVERGENT B1 ;  /* 0x0000000000017941 */ /* 0x000fea0003800200 */
.L_x_19:
[C---:B------:R-:W-:Y:S01]  /*17d0*/  FMUL R5, |R16|.reuse, 16777216 ;  /* 0x4b80000010057820 */ /* 0x040fe20000400200 */
[----:B------:R-:W-:Y:S01]  /*17e0*/  FSETP.GEU.AND P0, PT, |R16|, 1.175494350822287508e-38, PT ;  /* 0x008000001000780b */ /* 0x000fe20003f0e200 */
[----:B------:R-:W-:Y:S01]  /*17f0*/  IMAD.MOV.U32 R25, RZ, RZ, 0x3a2c32e4 ;  /* 0x3a2c32e4ff197424 */ /* 0x000fe200078e00ff */
[----:B------:R-:W-:Y:S01]  /*1800*/  DMUL R22, R22, R20 ;  /* 0x0000001416167228 */ /* 0x000fe20000000000 */
[----:B------:R-:W-:Y:S01]  /*1810*/  BSSY.RECONVERGENT B1, `(.L_x_21) ;  /* 0x0000057000017945 */ /* 0x000fe20003800200 */
[----:B------:R-:W-:Y:S02]  /*1820*/  FSEL R5, R5, |R16|, !P0 ;  /* 0x4000001005057208 */ /* 0x000fe40004000000 */
[----:B------:R-:W-:Y:S02]  /*1830*/  FSEL R2, RZ, -24, P0 ;  /* 0xc1c00000ff027808 */ /* 0x000fe40000000000 */
[----:B------:R-:W-:-:S04]  /*1840*/  IADD3 R0, PT, PT, R5, -0x3f3504f3, RZ ;  /* 0xc0cafb0d05007810 */ /* 0x000fc80007ffe0ff */
[----:B------:R-:W-:Y:S01]  /*1850*/  LOP3.LUT R0, R0, 0xff800000, RZ, 0xc0, !PT ;  /* 0xff80000000007812 */ /* 0x000fe200078ec0ff */
[----:B------:R-:W0:Y:S03]  /*1860*/  F2F.F32.F64 R23, R22 ;  /* 0x0000001600177310 */ /* 0x000e260000301000 */
[----:B------:R-:W-:-:S05]  /*1870*/  IADD3 R5, PT, PT, R5, -R0, RZ ;  /* 0x8000000005057210 */ /* 0x000fca0007ffe0ff */
[C---:B------:R-:W-:Y:S01]  /*1880*/  FADD R6, R5.reuse, 1 ;  /* 0x3f80000005067421 */ /* 0x040fe20000000000 */
[----:B------:R-:W-:Y:S01]  /*1890*/  FADD R17, R5, -1 ;  /* 0xbf80000005117421 */ /* 0x000fe20000000000 */
[----:B------:R-:W-:-:S03]  /*18a0*/  I2FP.F32.S32 R5, R0 ;  /* 0x0000000000057245 */ /* 0x000fc60000201400 */
[----:B------:R-:W-:Y:S01]  /*18b0*/  FADD R19, R17, R17 ;  /* 0x0000001111137221 */ /* 0x000fe20000000000 */
[----:B------:R-:W1:Y:S01]  /*18c0*/  MUFU.RCP R6, R6 ;  /* 0x0000000600067308 */ /* 0x000e620000001000 */
[----:B------:R-:W-:Y:S02]  /*18d0*/  FFMA R5, R5, 1.1920928955078125e-07, R2 ;  /* 0x3400000005057823 */ /* 0x000fe40000000002 */
[----:B-1----:R-:W-:-:S04]  /*18e0*/  FMUL R0, R6, R19 ;  /* 0x0000001306007220 */ /* 0x002fc80000400000 */
        /* <DEDUP_REMOVED lines=18> */
[----:B0-----:R-:W-:Y:S01]  /*1a10*/  FMUL R0, R23, R6 ;  /* 0x0000000617007220 */ /* 0x001fe20000400000 */
[----:B------:R-:W-:-:S03]  /*1a20*/  FADD R2, -R2, R6 ;  /* 0x0000000602027221 */ /* 0x000fc60000000100 */
[----:B------:R-:W0:Y:S01]  /*1a30*/  FRND R17, R0 ;  /* 0x0000000000117307 */ /* 0x000e220000201000 */
[----:B------:R-:W-:Y:S01]  /*1a40*/  FADD R2, R5, -R2 ;  /* 0x8000000205027221 */ /* 0x000fe20000000000 */
[C---:B------:R-:W-:Y:S01]  /*1a50*/  FFMA R5, R23.reuse, R6, -R0 ;  /* 0x0000000617057223 */ /* 0x040fe20000000800 */
[----:B------:R-:W-:Y:S02]  /*1a60*/  MOV R6, 0x391fcb8e ;  /* 0x391fcb8e00067802 */ /* 0x000fe40000000f00 */
[C---:B------:R-:W-:Y:S01]  /*1a70*/  FSETP.GT.AND P1, PT, |R0|.reuse, 152, PT ;  /* 0x431800000000780b */ /* 0x040fe20003f24200 */
[----:B------:R-:W-:Y:S01]  /*1a80*/  FFMA R2, R23, R2, R5 ;  /* 0x0000000217027223 */ /* 0x000fe20000000005 */
[C---:B------:R-:W-:Y:S01]  /*1a90*/  FSETP.GEU.AND P2, PT, R0.reuse, RZ, PT ;  /* 0x000000ff0000720b */ /* 0x040fe20003f4e000 */
[----:B------:R-:W1:Y:S01]  /*1aa0*/  F2I.NTZ R18, R0 ;  /* 0x0000000000127305 */ /* 0x000e620000203100 */
[----:B0-----:R-:W-:Y:S01]  /*1ab0*/  FADD R5, R0, -R17 ;  /* 0x8000001100057221 */ /* 0x001fe20000000000 */
[----:B------:R-:W-:-:S03]  /*1ac0*/  FSETP.GT.AND P0, PT, R17, RZ, PT ;  /* 0x000000ff1100720b */ /* 0x000fc60003f04000 */
[----:B------:R-:W-:Y:S01]  /*1ad0*/  FADD R5, R2, R5 ;  /* 0x0000000502057221 */ /* 0x000fe20000000000 */
[----:B------:R-:W-:Y:S02]  /*1ae0*/  SEL R17, RZ, 0x83000000, P0 ;  /* 0x83000000ff117807 */ /* 0x000fe40000000000 */
[----:B------:R-:W-:Y:S01]  /*1af0*/  FSETP.NEU.AND P0, PT, R23, RZ, PT ;  /* 0x000000ff1700720b */ /* 0x000fe20003f0d000 */
[C---:B------:R-:W-:Y:S02]  /*1b00*/  FFMA R2, R5.reuse, R6, 0.0013391353422775864601 ;  /* 0x3aaf85ed05027423 */ /* 0x040fe40000000006 */
[----:B-1----:R-:W-:Y:S01]  /*1b10*/  IMAD R18, R18, 0x800000, -R17 ;  /* 0x0080000012127824 */ /* 0x002fe200078e0a11 */
[----:B------:R-:W-:Y:S01]  /*1b20*/  FSETP.EQ.OR P0, PT, R16, 1, !P0 ;  /* 0x3f8000001000780b */ /* 0x000fe20004702400 */
[----:B------:R-:W-:-:S04]  /*1b30*/  FFMA R2, R5, R2, 0.0096188392490148544312 ;  /* 0x3c1d985605027423 */ /* 0x000fc80000000002 */
[----:B------:R-:W-:-:S04]  /*1b40*/  FFMA R2, R5, R2, 0.055503588169813156128 ;  /* 0x3d6357bb05027423 */ /* 0x000fc80000000002 */
[----:B------:R-:W-:Y:S01]  /*1b50*/  FFMA R6, R5, R2, 0.24022644758224487305 ;  /* 0x3e75fdec05067423 */ /* 0x000fe20000000002 */
[----:B------:R-:W-:-:S03]  /*1b60*/  FMUL R2, R23, 0.5 ;  /* 0x3f00000017027820 */ /* 0x000fc60000400000 */
[----:B------:R-:W-:-:S03]  /*1b70*/  FFMA R6, R5, R6, 0.69314718246459960938 ;  /* 0x3f31721805067423 */ /* 0x000fc60000000006 */
[----:B------:R-:W0:Y:S01]  /*1b80*/  FRND.TRUNC R2, R2 ;  /* 0x0000000200027307 */ /* 0x000e22000020d000 */
[----:B------:R-:W-:Y:S01]  /*1b90*/  FFMA R6, R5, R6, 1 ;  /* 0x3f80000005067423 */ /* 0x000fe20000000006 */
[----:B------:R-:W-:-:S05]  /*1ba0*/  IADD3 R5, PT, PT, R17, 0x7f000000, RZ ;  /* 0x7f00000011057810 */ /* 0x000fca0007ffe0ff */
[----:B------:R-:W-:-:S04]  /*1bb0*/  FMUL R5, R6, R5 ;  /* 0x0000000506057220 */ /* 0x000fc80000400000 */
[----:B------:R-:W-:Y:S01]  /*1bc0*/  FMUL R5, R5, R18 ;  /* 0x0000001205057220 */ /* 0x000fe20000400000 */
[----:B------:R-:W-:Y:S01]  /*1bd0*/  @P1 FSEL R5, RZ, +INF , !P2 ;  /* 0x7f800000ff051808 */ /* 0x000fe20005000000 */
[----:B0-----:R-:W-:Y:S01]  /*1be0*/  FADD R0, R2, R2 ;  /* 0x0000000202007221 */ /* 0x001fe20000000000 */
[----:B------:R-:W-:Y:S06]  /*1bf0*/  @P0 BRA `(.L_x_22) ;  /* 0x0000000000600947 */ /* 0x000fec0003800000 */
[----:B------:R-:W-:-:S04]  /*1c00*/  FSETP.NAN.AND P0, PT, |R23|, |R23|, PT ;  /* 0x400000171700720b */ /* 0x000fc80003f08200 */
[----:B------:R-:W-:-:S13]  /*1c10*/  FSETP.NUM.AND P0, PT, |R16|, |R16|, !P0 ;  /* 0x400000101000720b */ /* 0x000fda0004707200 */
[----:B------:R-:W-:Y:S01]  /*1c20*/  @!P0 FADD R7, R16, R23 ;  /* 0x0000001710078221 */ /* 0x000fe20000000000 */
[----:B------:R-:W-:Y:S06]  /*1c30*/  @!P0 BRA `(.L_x_22) ;  /* 0x0000000000508947 */ /* 0x000fec0003800000 */
[----:B------:R-:W-:Y:S01]  /*1c40*/  FSETP.NEU.AND P0, PT, |R16|, +INF , PT ;  /* 0x7f8000001000780b */ /* 0x000fe20003f0d200 */
[----:B------:R-:W-:-:S03]  /*1c50*/  FADD R2, R23, -R0 ;  /* 0x8000000017027221 */ /* 0x000fc60000000000 */
[----:B------:R-:W-:-:S04]  /*1c60*/  FSETP.NEU.AND P0, PT, R16, RZ, P0 ;  /* 0x000000ff1000720b */ /* 0x000fc8000070d000 */
[----:B------:R-:W-:Y:S02]  /*1c70*/  FSETP.GEU.OR P1, PT, R23, RZ, P0 ;  /* 0x000000ff1700720b */ /* 0x000fe4000072e400 */
[----:B------:R-:W-:-:S07]  /*1c80*/  FSETP.NEU.AND P2, PT, |R2|, 1, !P0 ;  /* 0x3f8000000200780b */ /* 0x000fce000474d200 */
[----:B------:R-:W-:-:S05]  /*1c90*/  @!P0 FADD R0, R16, R16 ;  /* 0x0000001010008221 */ /* 0x000fca0000000000 */
[----:B------:R-:W-:-:S04]  /*1ca0*/  @!P1 LOP3.LUT R0, R0, 0x7f800000, RZ, 0x3c, !PT ;  /* 0x7f80000000009812 */ /* 0x000fc800078e3cff */
[----:B------:R-:W-:-:S04]  /*1cb0*/  @P2 LOP3.LUT R0, R0, 0x7fffffff, RZ, 0xc0, !PT ;  /* 0x7fffffff00002812 */ /* 0x000fc800078ec0ff */
[----:B------:R-:W-:Y:S01]  /*1cc0*/  @!P0 MOV R7, R0 ;  /* 0x0000000000078202 */ /* 0x000fe20000000f00 */
[----:B------:R-:W-:Y:S06]  /*1cd0*/  @!P0 BRA `(.L_x_22) ;  /* 0x0000000000288947 */ /* 0x000fec0003800000 */
[----:B------:R-:W-:Y:S02]  /*1ce0*/  FSETP.NEU.AND P0, PT, |R23|, +INF , PT ;  /* 0x7f8000001700780b */ /* 0x000fe40003f0d200 */
[----:B------:R-:W-:-:S13]  /*1cf0*/  FSETP.EQ.AND P1, PT, R16, -1, PT ;  /* 0xbf8000001000780b */ /* 0x000fda0003f22000 */
[----:B------:R-:W-:Y:S05]  /*1d00*/  @!P0 BRA P1, `(.L_x_22) ;  /* 0x00000000001c8947 */ /* 0x000fea0000800000 */
[----:B------:R-:W-:Y:S02]  /*1d10*/  FSETP.GEU.AND P1, PT, R16, RZ, PT ;  /* 0x000000ff1000720b */ /* 0x000fe40003f2e000 */
[----:B------:R-:W-:-:S11]  /*1d20*/  MOV R7, R5 ;  /* 0x0000000500077202 */ /* 0x000fd60000000f00 */
[----:B------:R-:W0:Y:S01]  /*1d30*/  @!P1 FRND.FLOOR R0, R23 ;  /* 0x0000001700009307 */ /* 0x000e220000205000 */
[----:B------:R-:W-:Y:S02]  /*1d40*/  @!P1 FSETP.NEU.AND P2, PT, |R2|, 1, PT ;  /* 0x3f8000000200980b */ /* 0x000fe40003f4d200 */
[----:B0-----:R-:W-:Y:S02]  /*1d50*/  @!P1 FSETP.NEU.AND P0, PT, R0, R23, PT ;  /* 0x000000170000920b */ /* 0x001fe40003f0d000 */
[----:B------:R-:W-:-:S04]  /*1d60*/  @!P1 FSEL R0, R5, -R5, P2 ;  /* 0x8000000505009208 */ /* 0x000fc80001000000 */
[----:B------:R-:W-:-:S07]  /*1d70*/  @!P1 FSEL R7, R0, +QNAN , !P0 ;  /* 0x7fffffff00079808 */ /* 0x000fce0004000000 */
.L_x_22:
[----:B------:R-:W-:Y:S05]  /*1d80*/  BSYNC.RECONVERGENT B1 ;  /* 0x0000000000017941 */ /* 0x000fea0003800200 */
.L_x_21:
[----:B------:R-:W0:Y:S01]  /*1d90*/  F2F.F64.F32 R6, R7 ;  /* 0x0000000700067310 */ /* 0x000e220000201800 */
[----:B------:R-:W-:Y:S02]  /*1da0*/  HFMA2 R21, -RZ, RZ, 1.96875, 0 ;  /* 0x3fe00000ff157431 */ /* 0x000fe400000001ff */
[----:B------:R-:W-:-:S06]  /*1db0*/  IMAD.MOV.U32 R20, RZ, RZ, 0x0 ;  /* 0x00000000ff147424 */ /* 0x000fcc00078e00ff */
[----:B0-----:R-:W-:-:S08]  /*1dc0*/  DFMA R20, R6, -R20, 1 ;  /* 0x3ff000000614742b */ /* 0x001fd00000000814 */
[----:B------:R-:W-:-:S11]  /*1dd0*/  DMUL R20, R20, UR18 ;  /* 0x0000001214147c28 */ /* 0x000fd60008000000 */
.L_x_16:
[----:B------:R-:W-:Y:S05]  /*1de0*/  BSYNC.RECONVERGENT B0 ;  /* 0x0000000000007941 */ /* 0x000fea0003800200 */
.L_x_8:
[----:B------:R-:W-:Y:S01]  /*1df0*/  UIADD3 UR8, UP0, UPT, UR8, 0x8, URZ ;  /* 0x0000000808087890 */ /* 0x000fe2000ff1e0ff */
[----:B------:R-:W-:Y:S01]  /*1e00*/  DADD R8, R20, R8 ;  /* 0x0000000014087229 */ /* 0x000fe20000000008 */
[----:B------:R-:W-:Y:S01]  /*1e10*/  UIADD3 UR4, UPT, UPT, UR4, 0x1, URZ ;  /* 0x0000000104047890 */ /* 0x000fe2000fffe0ff */
[----:B------:R-:W-:Y:S01]  /*1e20*/  IADD3 R3, PT, PT, R3, 0x1, RZ ;  /* 0x0000000103037810 */ /* 0x000fe20007ffe0ff */
[----:B------:R-:W-:Y:S02]  /*1e30*/  UIADD3.X UR9, UPT, UPT, URZ, UR9, URZ, UP0, !UPT ;  /* 0x00000009ff097290 */ /* 0x000fe400087fe4ff */
[----:B------:R-:W-:Y:S02]  /*1e40*/  UISETP.NE.AND UP0, UPT, UR4, URZ, UPT ;  /* 0x000000ff0400728c */ /* 0x000fe4000bf05270 */
[----:B------:R-:W-:-:S04]  /*1e50*/  UIADD3 UR10, UP1, UPT, UR10, 0x8, URZ ;  /* 0x000000080a0a7890 */ /* 0x000fc8000ff3e0ff */
[----:B------:R-:W-:-:S03]  /*1e60*/  UIADD3.X UR11, UPT, UPT, URZ, UR11, URZ, UP1, !UPT ;  /* 0x0000000bff0b7290 */ /* 0x000fc60008ffe4ff */
[----:B------:R-:W-:Y:S09]  /*1e70*/  BRA.U UP0, `(.L_x_23) ;  /* 0xffffffe100c47547 */ /* 0x000ff2000b83ffff */
.L_x_0:
[----:B------:R-:W0:Y:S02]  /*1e80*/  LDC.64 R2, c[0x0][0x3b0] ;  /* 0x0000ec00ff027b82 */ /* 0x000e240000000a00 */
[----:B0-----:R-:W-:-:S05]  /*1e90*/  IMAD.WIDE R4, R4, 0x8, R2 ;  /* 0x0000000804047825 */ /* 0x001fca00078e0202 */
[----:B------:R-:W-:Y:S01]  /*1ea0*/  STG.E.64 desc[UR6][R4.64], R8 ;  /* 0x0000000804007986 */ /* 0x000fe2000c101b06 */
[----:B------:R-:W-:Y:S05]  /*1eb0*/  EXIT ;  /* 0x000000000000794d */ /* 0x000fea0003800000 */
        .weak           $__internal_0_$__cuda_sm20_div_rn_f64_full
        .type           $__internal_0_$__cuda_sm20_div_rn_f64_full,@function
        .size           $__internal_0_$__cuda_sm20_div_rn_f64_full,($__internal_1_$__cuda_sm20_dsqrt_rn_f64_mediumpath_v1 - $__internal_0_$__cuda_sm20_div_rn_f64_full)
$__internal_0_$__cuda_sm20_div_rn_f64_full:
[C---:B------:R-:W-:Y:S01]  /*1ec0*/  FSETP.GEU.AND P0, PT, |R27|.reuse, 1.469367938527859385e-39, PT ;  /* 0x001000001b00780b */ /* 0x040fe20003f0e200 */
[----:B------:R-:W-:Y:S01]  /*1ed0*/  BSSY.RECONVERGENT B2, `(.L_x_24) ;  /* 0x0000056000027945 */ /* 0x000fe20003800200 */
[----:B------:R-:W-:Y:S02]  /*1ee0*/  LOP3.LUT R24, R27, 0x800fffff, RZ, 0xc0, !PT ;  /* 0x800fffff1b187812 */ /* 0x000fe400078ec0ff */
[----:B------:R-:W-:Y:S02]  /*1ef0*/  MOV R30, 0x1 ;  /* 0x00000001001e7802 */ /* 0x000fe40000000f00 */
[----:B------:R-:W-:Y:S01]  /*1f00*/  LOP3.LUT R25, R24, 0x3ff00000, RZ, 0xfc, !PT ;  /* 0x3ff0000018197812 */ /* 0x000fe200078efcff */
[----:B------:R-:W-:Y:S01]  /*1f10*/  IMAD.MOV.U32 R24, RZ, RZ, R26 ;  /* 0x000000ffff187224 */ /* 0x000fe200078e001a */
[C---:B------:R-:W-:Y:S02]  /*1f20*/  FSETP.GEU.AND P2, PT, |R29|.reuse, 1.469367938527859385e-39, PT ;  /* 0x001000001d00780b */ /* 0x040fe40003f4e200 */
[----:B------:R-:W-:-:S02]  /*1f30*/  LOP3.LUT R2, R29, 0x7ff00000, RZ, 0xc0, !PT ;  /* 0x7ff000001d027812 */ /* 0x000fc400078ec0ff */
[----:B------:R-:W-:Y:S01]  /*1f40*/  MOV R0, 0x1ca00000 ;  /* 0x1ca0000000007802 */ /* 0x000fe20000000f00 */
[----:B------:R-:W-:Y:S01]  /*1f50*/  @!P0 DMUL R24, R26, 8.98846567431157953865e+307 ;  /* 0x7fe000001a188828 */ /* 0x000fe20000000000 */
[----:B------:R-:W-:-:S04]  /*1f60*/  LOP3.LUT R5, R27, 0x7ff00000, RZ, 0xc0, !PT ;  /* 0x7ff000001b057812 */ /* 0x000fc800078ec0ff */
[C---:B------:R-:W-:Y:S01]  /*1f70*/  ISETP.GE.U32.AND P1, PT, R2.reuse, R5, PT ;  /* 0x000000050200720c */ /* 0x040fe20003f26070 */
[----:B------:R-:W0:Y:S02]  /*1f80*/  MUFU.RCP64H R31, R25 ;  /* 0x00000019001f7308 */ /* 0x000e240000001800 */
[----:B------:R-:W-:Y:S02]  /*1f90*/  @!P2 LOP3.LUT R35, R27, 0x7ff00000, RZ, 0xc0, !PT ;  /* 0x7ff000001b23a812 */ /* 0x000fe400078ec0ff */
[----:B------:R-:W-:Y:S02]  /*1fa0*/  @!P2 MOV R34, RZ ;  /* 0x000000ff0022a202 */ /* 0x000fe40000000f00 */
[----:B------:R-:W-:Y:S02]  /*1fb0*/  @!P2 ISETP.GE.U32.AND P3, PT, R2, R35, PT ;  /* 0x000000230200a20c */ /* 0x000fe40003f66070 */
[----:B------:R-:W-:Y:S02]  /*1fc0*/  @!P0 LOP3.LUT R5, R25, 0x7ff00000, RZ, 0xc0, !PT ;  /* 0x7ff0000019058812 */ /* 0x000fe400078ec0ff */
[----:B------:R-:W-:Y:S01]  /*1fd0*/  @!P2 SEL R35, R0, 0x63400000, !P3 ;  /* 0x634000000023a807 */ /* 0x000fe20005800000 */
[----:B0-----:R-:W-:-:S08]  /*1fe0*/  DFMA R32, R30, -R24, 1 ;  /* 0x3ff000001e20742b */ /* 0x001fd00000000818 */
[----:B------:R-:W-:-:S08]  /*1ff0*/  DFMA R32, R32, R32, R32 ;  /* 0x000000202020722b */ /* 0x000fd00000000020 */
[----:B------:R-:W-:Y:S01]  /*2000*/  DFMA R32, R30, R32, R30 ;  /* 0x000000201e20722b */ /* 0x000fe2000000001e */
[--C-:B------:R-:W-:Y:S02]  /*2010*/  @!P2 LOP3.LUT R30, R35, 0x80000000, R29.reuse, 0xf8, !PT ;  /* 0x80000000231ea812 */ /* 0x100fe400078ef81d */
[----:B------:R-:W-:Y:S02]  /*2020*/  SEL R31, R0, 0x63400000, !P1 ;  /* 0x63400000001f7807 */ /* 0x000fe40004800000 */
[----:B------:R-:W-:Y:S01]  /*2030*/  @!P2 LOP3.LUT R35, R30, 0x100000, RZ, 0xfc, !PT ;  /* 0x001000001e23a812 */ /* 0x000fe200078efcff */
[----:B------:R-:W-:Y:S02]  /*2040*/  IMAD.MOV.U32 R30, RZ, RZ, R28 ;  /* 0x000000ffff1e7224 */ /* 0x000fe400078e001c */
[----:B------:R-:W-:Y:S01]  /*2050*/  DFMA R36, R32, -R24, 1 ;  /* 0x3ff000002024742b */ /* 0x000fe20000000818 */
[----:B------:R-:W-:-:S06]  /*2060*/  LOP3.LUT R31, R31, 0x800fffff, R29, 0xf8, !PT ;  /* 0x800fffff1f1f7812 */ /* 0x000fcc00078ef81d */
[----:B------:R-:W-:Y:S02]  /*2070*/  @!P2 DFMA R30, R30, 2, -R34 ;  /* 0x400000001e1ea82b */ /* 0x000fe40000000822 */
[----:B------:R-:W-:-:S08]  /*2080*/  DFMA R36, R32, R36, R32 ;  /* 0x000000242024722b */ /* 0x000fd00000000020 */
[----:B------:R-:W-:-:S08]  /*2090*/  DMUL R34, R36, R30 ;  /* 0x0000001e24227228 */ /* 0x000fd00000000000 */
[----:B------:R-:W-:-:S08]  /*20a0*/  DFMA R32, R34, -R24, R30 ;  /* 0x800000182220722b */ /* 0x000fd0000000001e */
[----:B------:R-:W-:Y:S01]  /*20b0*/  DFMA R32, R36, R32, R34 ;  /* 0x000000202420722b */ /* 0x000fe20000000022 */
[----:B------:R-:W-:Y:S02]  /*20c0*/  MOV R34, R2 ;  /* 0x0000000200227202 */ /* 0x000fe40000000f00 */
[----:B------:R-:W-:-:S05]  /*20d0*/  @!P2 LOP3.LUT R34, R31, 0x7ff00000, RZ, 0xc0, !PT ;  /* 0x7ff000001f22a812 */ /* 0x000fca00078ec0ff */
[----:B------:R-:W-:-:S05]  /*20e0*/  VIADD R35, R34, 0xffffffff ;  /* 0xffffffff22237836 */ /* 0x000fca0000000000 */
[----:B------:R-:W-:Y:S02]  /*20f0*/  ISETP.GT.U32.AND P0, PT, R35, 0x7feffffe, PT ;  /* 0x7feffffe2300780c */ /* 0x000fe40003f04070 */
[----:B------:R-:W-:-:S04]  /*2100*/  IADD3 R35, PT, PT, R5, -0x1, RZ ;  /* 0xffffffff05237810 */ /* 0x000fc80007ffe0ff */
[----:B------:R-:W-:-:S13]  /*2110*/  ISETP.GT.U32.OR P0, PT, R35, 0x7feffffe, P0 ;  /* 0x7feffffe2300780c */ /* 0x000fda0000704470 */
[----:B------:R-:W-:Y:S05]  /*2120*/  @P0 BRA `(.L_x_25) ;  /* 0x00000000006c0947 */ /* 0x000fea0003800000 */
[----:B------:R-:W-:Y:S02]  /*2130*/  LOP3.LUT R29, R27, 0x7ff00000, RZ, 0xc0, !PT ;  /* 0x7ff000001b1d7812 */ /* 0x000fe400078ec0ff */
[----:B------:R-:W-:Y:S02]  /*2140*/  MOV R28, RZ ;  /* 0x000000ff001c7202 */ /* 0x000fe40000000f00 */
[CC--:B------:R-:W-:Y:S02]  /*2150*/  VIADDMNMX R5, R2.reuse, -R29.reuse, 0xb9600000, !PT ;  /* 0xb960000002057446 */ /* 0x0c0fe4000780091d */
[----:B------:R-:W-:Y:S02]  /*2160*/  ISETP.GE.U32.AND P0, PT, R2, R29, PT ;  /* 0x0000001d0200720c */ /* 0x000fe40003f06070 */
[----:B------:R-:W-:Y:S02]  /*2170*/  VIMNMX R5, PT, PT, R5, 0x46a00000, PT ;  /* 0x46a0000005057848 */ /* 0x000fe40003fe0100 */
[----:B------:R-:W-:-:S04]  /*2180*/  SEL R0, R0, 0x63400000, !P0 ;  /* 0x6340000000007807 */ /* 0x000fc80004000000 */
[----:B------:R-:W-:-:S05]  /*2190*/  IADD3 R0, PT, PT, -R0, R5, RZ ;  /* 0x0000000500007210 */ /* 0x000fca0007ffe1ff */
[----:B------:R-:W-:-:S06]  /*21a0*/  VIADD R29, R0, 0x7fe00000 ;  /* 0x7fe00000001d7836 */ /* 0x000fcc0000000000 */
[----:B------:R-:W-:-:S10]  /*21b0*/  DMUL R36, R32, R28 ;  /* 0x0000001c20247228 */ /* 0x000fd40000000000 */
[----:B------:R-:W-:-:S13]  /*21c0*/  FSETP.GTU.AND P0, PT, |R37|, 1.469367938527859385e-39, PT ;  /* 0x001000002500780b */ /* 0x000fda0003f0c200 */
[----:B------:R-:W-:Y:S05]  /*21d0*/  @P0 BRA `(.L_x_26) ;  /* 0x0000000000940947 */ /* 0x000fea0003800000 */
[----:B------:R-:W-:Y:S01]  /*21e0*/  DFMA R24, R32, -R24, R30 ;  /* 0x800000182018722b */ /* 0x000fe2000000001e */
[----:B------:R-:W-:-:S09]  /*21f0*/  MOV R28, RZ ;  /* 0x000000ff001c7202 */ /* 0x000fd20000000f00 */
[C---:B------:R-:W-:Y:S02]  /*2200*/  FSETP.NEU.AND P0, PT, R25.reuse, RZ, PT ;  /* 0x000000ff1900720b */ /* 0x040fe40003f0d000 */
[----:B------:R-:W-:-:S04]  /*2210*/  LOP3.LUT R27, R25, 0x80000000, R27, 0x48, !PT ;  /* 0x80000000191b7812 */ /* 0x000fc800078e481b */
[----:B------:R-:W-:-:S07]  /*2220*/  LOP3.LUT R29, R27, R29, RZ, 0xfc, !PT ;  /* 0x0000001d1b1d7212 */ /* 0x000fce00078efcff */
[----:B------:R-:W-:Y:S05]  /*2230*/  @!P0 BRA `(.L_x_26) ;  /* 0x00000000007c8947 */ /* 0x000fea0003800000 */
[----:B------:R-:W-:Y:S01]  /*2240*/  IMAD.MOV R25, RZ, RZ, -R0 ;  /* 0x000000ffff197224 */ /* 0x000fe200078e0a00 */
[----:B------:R-:W-:Y:S01]  /*2250*/  MOV R24, RZ ;  /* 0x000000ff00187202 */ /* 0x000fe20000000f00 */
[----:B------:R-:W-:Y:S01]  /*2260*/  DMUL.RP R28, R32, R28 ;  /* 0x0000001c201c7228 */ /* 0x000fe20000008000 */
[----:B------:R-:W-:-:S04]  /*2270*/  IADD3 R5, PT, PT, -R0, -0x43300000, RZ ;  /* 0xbcd0000000057810 */ /* 0x000fc80007ffe1ff */
[----:B------:R-:W-:-:S05]  /*2280*/  DFMA R24, R36, -R24, R32 ;  /* 0x800000182418722b */ /* 0x000fca0000000020 */
[----:B------:R-:W-:-:S05]  /*2290*/  LOP3.LUT R27, R29, R27, RZ, 0x3c, !PT ;  /* 0x0000001b1d1b7212 */ /* 0x000fca00078e3cff */
[----:B------:R-:W-:-:S04]  /*22a0*/  FSETP.NEU.AND P0, PT, |R25|, R5, PT ;  /* 0x000000051900720b */ /* 0x000fc80003f0d200 */
[----:B------:R-:W-:Y:S02]  /*22b0*/  FSEL R36, R28, R36, !P0 ;  /* 0x000000241c247208 */ /* 0x000fe40004000000 */
[----:B------:R-:W-:Y:S01]  /*22c0*/  FSEL R37, R27, R37, !P0 ;  /* 0x000000251b257208 */ /* 0x000fe20004000000 */
[----:B------:R-:W-:Y:S06]  /*22d0*/  BRA `(.L_x_26) ;  /* 0x0000000000547947 */ /* 0x000fec0003800000 */
.L_x_25:
[----:B------:R-:W-:-:S14]  /*22e0*/  DSETP.NAN.AND P0, PT, R28, R28, PT ;  /* 0x0000001c1c00722a */ /* 0x000fdc0003f08000 */
[----:B------:R-:W-:Y:S05]  /*22f0*/  @P0 BRA `(.L_x_27) ;  /* 0x0000000000440947 */ /* 0x000fea0003800000 */
[----:B------:R-:W-:-:S14]  /*2300*/  DSETP.NAN.AND P0, PT, R26, R26, PT ;  /* 0x0000001a1a00722a */ /* 0x000fdc0003f08000 */
[----:B------:R-:W-:Y:S05]  /*2310*/  @P0 BRA `(.L_x_28) ;  /* 0x0000000000300947 */ /* 0x000fea0003800000 */
[----:B------:R-:W-:Y:S01]  /*2320*/  ISETP.NE.AND P0, PT, R34, R5, PT ;  /* 0x000000052200720c */ /* 0x000fe20003f05270 */
[----:B------:R-:W-:Y:S01]  /*2330*/  IMAD.MOV.U32 R37, RZ, RZ, -0x80000 ;  /* 0xfff80000ff257424 */ /* 0x000fe200078e00ff */
[----:B------:R-:W-:-:S11]  /*2340*/  MOV R36, 0x0 ;  /* 0x0000000000247802 */ /* 0x000fd60000000f00 */
[----:B------:R-:W-:Y:S05]  /*2350*/  @!P0 BRA `(.L_x_26) ;  /* 0x0000000000348947 */ /* 0x000fea0003800000 */
[----:B------:R-:W-:Y:S02]  /*2360*/  ISETP.NE.AND P0, PT, R34, 0x7ff00000, PT ;  /* 0x7ff000002200780c */ /* 0x000fe40003f05270 */
[----:B------:R-:W-:Y:S02]  /*2370*/  LOP3.LUT R37, R29, 0x80000000, R27, 0x48, !PT ;  /* 0x800000001d257812 */ /* 0x000fe400078e481b */
[----:B------:R-:W-:-:S13]  /*2380*/  ISETP.EQ.OR P0, PT, R5, RZ, !P0 ;  /* 0x000000ff0500720c */ /* 0x000fda0004702670 */
[----:B------:R-:W-:Y:S02]  /*2390*/  @P0 LOP3.LUT R0, R37, 0x7ff00000, RZ, 0xfc, !PT ;  /* 0x7ff0000025000812 */ /* 0x000fe400078efcff */
[----:B------:R-:W-:Y:S02]  /*23a0*/  @!P0 MOV R36, RZ ;  /* 0x000000ff00248202 */ /* 0x000fe40000000f00 */
[----:B------:R-:W-:Y:S01]  /*23b0*/  @P0 MOV R36, RZ ;  /* 0x000000ff00240202 */ /* 0x000fe20000000f00 */
[----:B------:R-:W-:Y:S01]  /*23c0*/  @P0 IMAD.MOV.U32 R37, RZ, RZ, R0 ;  /* 0x000000ffff250224 */ /* 0x000fe200078e0000 */
[----:B------:R-:W-:Y:S06]  /*23d0*/  BRA `(.L_x_26) ;  /* 0x0000000000147947 */ /* 0x000fec0003800000 */
.L_x_28:
[----:B------:R-:W-:Y:S02]  /*23e0*/  LOP3.LUT R37, R27, 0x80000, RZ, 0xfc, !PT ;  /* 0x000800001b257812 */ /* 0x000fe400078efcff */
[----:B------:R-:W-:Y:S01]  /*23f0*/  MOV R36, R26 ;  /* 0x0000001a00247202 */ /* 0x000fe20000000f00 */
[----:B------:R-:W-:Y:S06]  /*2400*/  BRA `(.L_x_26) ;  /* 0x0000000000087947 */ /* 0x000fec0003800000 */
.L_x_27:
[----:B------:R-:W-:Y:S02]  /*2410*/  LOP3.LUT R37, R29, 0x80000, RZ, 0xfc, !PT ;  /* 0x000800001d257812 */ /* 0x000fe400078efcff */
[----:B------:R-:W-:-:S07]  /*2420*/  MOV R36, R28 ;  /* 0x0000001c00247202 */ /* 0x000fce0000000f00 */
.L_x_26:
[----:B------:R-:W-:Y:S05]  /*2430*/  BSYNC.RECONVERGENT B2 ;  /* 0x0000000000027941 */ /* 0x000fea0003800200 */
.L_x_24:
[----:B------:R-:W-:Y:S02]  /*2440*/  HFMA2 R25, -RZ, RZ, 0, 0 ;  /* 0x00000000ff197431 */ /* 0x000fe400000001ff */
[----:B------:R-:W-:-:S04]  /*2450*/  IMAD.MOV.U32 R24, RZ, RZ, R6 ;  /* 0x000000ffff187224 */ /* 0x000fc800078e0006 */
[----:B------:R-:W-:Y:S05]  /*2460*/  RET.REL.NODEC R24 `(_Z19gen_vdw_grid_kernelPdS_S_ddiiS_) ;  /* 0xffffffd818e47950 */ /* 0x000fea0003c3ffff */
        .weak           $__internal_1_$__cuda_sm20_dsqrt_rn_f64_mediumpath_v1
        .type           $__internal_1_$__cuda_sm20_dsqrt_rn_f64_mediumpath_v1,@function
        .size           $__internal_1_$__cuda_sm20_dsqrt_rn_f64_mediumpath_v1,(.L_x_128 - $__internal_1_$__cuda_sm20_dsqrt_rn_f64_mediumpath_v1)
$__internal_1_$__cuda_sm20_dsqrt_rn_f64_mediumpath_v1:
[----:B------:R-:W-:Y:S01]  /*2470*/  ISETP.GE.U32.AND P0, PT, R26, -0x3400000, PT ;  /* 0xfcc000001a00780c */ /* 0x000fe20003f06070 */
[----:B------:R-:W-:Y:S01]  /*2480*/  BSSY.RECONVERGENT B1, `(.L_x_29) ;  /* 0x0000027000017945 */ /* 0x000fe20003800200 */
[----:B------:R-:W-:Y:S01]  /*2490*/  MOV R26, R0 ;  /* 0x00000000001a7202 */ /* 0x000fe20000000f00 */
[----:B------:R-:W-:Y:S01]  /*24a0*/  IMAD.MOV.U32 R27, RZ, RZ, R5 ;  /* 0x000000ffff1b7224 */ /* 0x000fe200078e0005 */
[----:B------:R-:W-:Y:S02]  /*24b0*/  MOV R25, R7 ;  /* 0x0000000700197202 */ /* 0x000fe40000000f00 */
[----:B------:R-:W-:-:S07]  /*24c0*/  MOV R28, R2 ;  /* 0x00000002001c7202 */ /* 0x000fce0000000f00 */
[----:B------:R-:W-:Y:S05]  /*24d0*/  @!P0 BRA `(.L_x_30) ;  /* 0x0000000000208947 */ /* 0x000fea0003800000 */
[----:B------:R-:W-:-:S10]  /*24e0*/  DFMA.RM R22, R24, R28, R22 ;  /* 0x0000001c1816722b */ /* 0x000fd40000004016 */
[----:B------:R-:W-:-:S05]  /*24f0*/  IADD3 R24, P0, PT, R22, 0x1, RZ ;  /* 0x0000000116187810 */ /* 0x000fca0007f1e0ff */
[----:B------:R-:W-:-:S06]  /*2500*/  IMAD.X R25, RZ, RZ, R23, P0 ;  /* 0x000000ffff197224 */ /* 0x000fcc00000e0617 */
[----:B------:R-:W-:-:S08]  /*2510*/  DFMA.RP R26, -R22, R24, R26 ;  /* 0x00000018161a722b */ /* 0x000fd0000000811a */
[----:B------:R-:W-:-:S06]  /*2520*/  DSETP.GT.AND P0, PT, R26, RZ, PT ;  /* 0x000000ff1a00722a */ /* 0x000fcc0003f04000 */
[----:B------:R-:W-:Y:S02]  /*2530*/  FSEL R22, R24, R22, P0 ;  /* 0x0000001618167208 */ /* 0x000fe40000000000 */
[----:B------:R-:W-:Y:S01]  /*2540*/  FSEL R23, R25, R23, P0 ;  /* 0x0000001719177208 */ /* 0x000fe20000000000 */
[----:B------:R-:W-:Y:S06]  /*2550*/  BRA `(.L_x_31) ;  /* 0x0000000000647947 */ /* 0x000fec0003800000 */
.L_x_30:
[----:B------:R-:W-:-:S14]  /*2560*/  DSETP.NE.AND P0, PT, R26, RZ, PT ;  /* 0x000000ff1a00722a */ /* 0x000fdc0003f05000 */
[----:B------:R-:W-:Y:S05]  /*2570*/  @!P0 BRA `(.L_x_32) ;  /* 0x0000000000588947 */ /* 0x000fea0003800000 */
[----:B------:R-:W-:-:S13]  /*2580*/  ISETP.GE.AND P0, PT, R27, RZ, PT ;  /* 0x000000ff1b00720c */ /* 0x000fda0003f06270 */
[----:B------:R-:W-:Y:S02]  /*2590*/  @!P0 MOV R22, 0x0 ;  /* 0x0000000000168802 */ /* 0x000fe40000000f00 */
[----:B------:R-:W-:Y:S01]  /*25a0*/  @!P0 MOV R23, 0xfff80000 ;  /* 0xfff8000000178802 */ /* 0x000fe20000000f00 */
[----:B------:R-:W-:Y:S06]  /*25b0*/  @!P0 BRA `(.L_x_31) ;  /* 0x00000000004c8947 */ /* 0x000fec0003800000 */
[----:B------:R-:W-:-:S13]  /*25c0*/  ISETP.GT.AND P0, PT, R27, 0x7fefffff, PT ;  /* 0x7fefffff1b00780c */ /* 0x000fda0003f04270 */
[----:B------:R-:W-:Y:S05]  /*25d0*/  @P0 BRA `(.L_x_32) ;  /* 0x0000000000400947 */ /* 0x000fea0003800000 */
[----:B------:R-:W-:Y:S01]  /*25e0*/  DMUL R26, R26, 8.11296384146066816958e+31 ;  /* 0x469000001a1a7828 */ /* 0x000fe20000000000 */
[----:B------:R-:W-:Y:S02]  /*25f0*/  IMAD.MOV.U32 R22, RZ, RZ, RZ ;  /* 0x000000ffff167224 */ /* 0x000fe400078e00ff */
[----:B------:R-:W-:Y:S01]  /*2600*/  HFMA2 R29, -RZ, RZ, 1.96875, 0 ;  /* 0x3fe00000ff1d7431 */ /* 0x000fe200000001ff */
[----:B------:R-:W-:Y:S02]  /*2610*/  MOV R28, 0x0 ;  /* 0x00000000001c7802 */ /* 0x000fe40000000f00 */
[----:B------:R-:W0:Y:S02]  /*2620*/  MUFU.RSQ64H R23, R27 ;  /* 0x0000001b00177308 */ /* 0x000e240000001c00 */
[----:B0-----:R-:W-:-:S08]  /*2630*/  DMUL R24, R22, R22 ;  /* 0x0000001616187228 */ /* 0x001fd00000000000 */
[----:B------:R-:W-:-:S08]  /*2640*/  DFMA R24, R26, -R24, 1 ;  /* 0x3ff000001a18742b */ /* 0x000fd00000000818 */
[----:B------:R-:W-:Y:S02]  /*2650*/  DFMA R28, R24, 0.375, R28 ;  /* 0x3fd80000181c782b */ /* 0x000fe4000000001c */
[----:B------:R-:W-:-:S08]  /*2660*/  DMUL R24, R22, R24 ;  /* 0x0000001816187228 */ /* 0x000fd00000000000 */
[----:B------:R-:W-:-:S08]  /*2670*/  DFMA R24, R28, R24, R22 ;  /* 0x000000181c18722b */ /* 0x000fd00000000016 */
[----:B------:R-:W-:Y:S02]  /*2680*/  DMUL R22, R26, R24 ;  /* 0x000000181a167228 */ /* 0x000fe40000000000 */
[----:B------:R-:W-:-:S06]  /*2690*/  VIADD R25, R25, 0xfff00000 ;  /* 0xfff0000019197836 */ /* 0x000fcc0000000000 */
[----:B------:R-:W-:-:S08]  /*26a0*/  DFMA R28, R22, -R22, R26 ;  /* 0x80000016161c722b */ /* 0x000fd0000000001a */
[----:B------:R-:W-:-:S10]  /*26b0*/  DFMA R22, R24, R28, R22 ;  /* 0x0000001c1816722b */ /* 0x000fd40000000016 */
[----:B------:R-:W-:Y:S01]  /*26c0*/  IADD3 R23, PT, PT, R23, -0x3500000, RZ ;  /* 0xfcb0000017177810 */ /* 0x000fe20007ffe0ff */
[----:B------:R-:W-:Y:S06]  /*26d0*/  BRA `(.L_x_31) ;  /* 0x0000000000047947 */ /* 0x000fec0003800000 */
.L_x_32:
[----:B------:R-:W-:-:S11]  /*26e0*/  DADD R22, R26, R26 ;  /* 0x000000001a167229 */ /* 0x000fd6000000001a */
.L_x_31:
[----:B------:R-:W-:Y:S05]  /*26f0*/  BSYNC.RECONVERGENT B1 ;  /* 0x0000000000017941 */ /* 0x000fea0003800200 */
.L_x_29:
[----:B------:R-:W-:-:S04]  /*2700*/  MOV R7, 0x0 ;  /* 0x0000000000077802 */ /* 0x000fc80000000f00 */
[----:B------:R-:W-:Y:S05]  /*2710*/  RET.REL.NODEC R6 `(_Z19gen_vdw_grid_kernelPdS_S_ddiiS_) ;  /* 0xffffffd806387950 */ /* 0x000fea0003c3ffff */
.L_x_33:
[----:B------:R-:W-:-:S00]  /*2720*/  BRA `(.L_x_33) ;  /* 0xfffffffc00fc7947 */ /* 0x000fc0000383ffff */
[----:B------:R-:W-:-:S00]  /*2730*/  NOP ;  /* 0x0000000000007918 */ /* 0x000fc00000000000 */
        /* <DEDUP_REMOVED lines=12> */
.L_x_128:


//--------------------- .text._Z20gen_elec_grid_kernelPKdS0_ddddiiPd --------------------------
	.section	.text._Z20gen_elec_grid_kernelPKdS0_ddddiiPd,"ax",@progbits
	.align	128
        .global         _Z20gen_elec_grid_kernelPKdS0_ddddiiPd
        .type           _Z20gen_elec_grid_kernelPKdS0_ddddiiPd,@function
        .size           _Z20gen_elec_grid_kernelPKdS0_ddddiiPd,(.L_x_130 - _Z20gen_elec_grid_kernelPKdS0_ddddiiPd)
        .other          _Z20gen_elec_grid_kernelPKdS0_ddddiiPd,@"STO_CUDA_ENTRY STV_DEFAULT"
_Z20gen_elec_grid_kernelPKdS0_ddddiiPd:
.text._Z20gen_elec_grid_kernelPKdS0_ddddiiPd:
        /* <DEDUP_REMOVED lines=13> */
[----:B------:R-:W-:Y:S02]  /*00d0*/  UISETP.GE.U32.AND UP0, UPT, UR4, 0x4, UPT ;  /* 0x000000040400788c */ /* 0x000fe4000bf06070 */
[----:B------:R-:W-:Y:S01]  /*00e0*/  IMAD R4, R0, UR4, RZ ;  /* 0x0000000400047c24 */ /* 0x000fe2000f8e02ff */
[----:B------:R-:W-:Y:S01]  /*00f0*/  CS2R R20, SRZ ;  /* 0x0000000000147805 */ /* 0x000fe2000001ff00 */
[----:B------:R-:W-:Y:S01]  /*0100*/  IMAD.MOV.U32 R5, RZ, RZ, RZ ;  /* 0x000000ffff057224 */ /* 0x000fe200078e00ff */
[----:B------:R-:W-:-:S04]  /*0110*/  ULOP3.LUT UR8, UR4, 0x3, URZ, 0xc0, !UPT ;  /* 0x0000000304087892 */ /* 0x000fc8000f8ec0ff */
[----:B------:R-:W-:Y:S08]  /*0120*/  BRA.U !UP0, `(.L_x_35) ;  /* 0x0000002508047547 */ /* 0x000ff0000b800000 */
[----:B------:R-:W0:Y:S01]  /*0130*/  LDCU.64 UR6, c[0x0][0x388] ;  /* 0x00007100ff0677ac */ /* 0x000e220008000a00 */
[----:B------:R-:W-:Y:S01]  /*0140*/  IMAD.MOV.U32 R6, RZ, RZ, R4 ;  /* 0x000000ffff067224 */ /* 0x000fe200078e0004 */
[----:B------:R-:W-:Y:S01]  /*0150*/  CS2R R20, SRZ ;  /* 0x0000000000147805 */ /* 0x000fe2000001ff00 */
[----:B------:R-:W-:Y:S01]  /*0160*/  ULOP3.LUT UR4, UR4, 0x7ffffffc, URZ, 0xc0, !UPT ;  /* 0x7ffffffc04047892 */ /* 0x000fe2000f8ec0ff */
[----:B------:R-:W1:Y:S05]  /*0170*/  LDCU UR9, c[0x0][0x39c] ;  /* 0x00007380ff0977ac */ /* 0x000e6a0008000800 */
[----:B------:R-:W-:Y:S01]  /*0180*/  IMAD.U32 R5, RZ, RZ, UR4 ;  /* 0x00000004ff057e24 */ /* 0x000fe2000f8e00ff */
[----:B------:R-:W2:Y:S01]  /*0190*/  LDCU.128 UR12, c[0x0][0x3a0] ;  /* 0x00007400ff0c77ac */ /* 0x000ea20008000c00 */
[----:B0-----:R-:W-:-:S04]  /*01a0*/  UIADD3 UR5, UP0, UPT, UR6, 0x10, URZ ;  /* 0x0000001006057890 */ /* 0x001fc8000ff1e0ff */
[----:B------:R-:W-:Y:S02]  /*01b0*/  UIADD3.X UR6, UPT, UPT, URZ, UR7, URZ, UP0, !UPT ;  /* 0x00000007ff067290 */ /* 0x000fe400087fe4ff */
[----:B------:R-:W-:Y:S01]  /*01c0*/  MOV R16, UR5 ;  /* 0x0000000500107c02 */ /* 0x000fe20008000f00 */
[----:B------:R-:W-:-:S03]  /*01d0*/  UIADD3 UR7, UPT, UPT, -UR4, URZ, URZ ;  /* 0x000000ff04077290 */ /* 0x000fc6000fffe1ff */
[----:B-12---:R-:W-:-:S09]  /*01e0*/  IMAD.U32 R17, RZ, RZ, UR6 ;  /* 0x00000006ff117e24 */ /* 0x006fd2000f8e00ff */
.L_x_78:
[----:B------:R-:W2:Y:S01]  /*01f0*/  LDG.E.64 R36, desc[UR10][R16.64+-0x10] ;  /* 0xfffff00a10247981 */ /* 0x000ea2000c1e1b00 */
[----:B------:R-:W0:Y:S01]  /*0200*/  LDC.64 R14, c[0x0][0x380] ;  /* 0x0000e000ff0e7b82 */ /* 0x000e220000000a00 */
[----:B------:R-:W1:Y:S07]  /*0210*/  MUFU.RCP64H R9, UR9 ;  /* 0x0000000900097d08 */ /* 0x000e6e0008001800 */
[----:B------:R-:W1:Y:S01]  /*0220*/  LDC.64 R2, c[0x0][0x398] ;  /* 0x0000e600ff027b82 */ /* 0x000e620000000a00 */
[----:B------:R-:W-:-:S07]  /*0230*/  IMAD.MOV.U32 R8, RZ, RZ, 0x1 ;  /* 0x00000001ff087424 */ /* 0x000fce00078e00ff */
[----:B------:R-:W2:Y:S01]  /*0240*/  LDC.64 R22, c[0x0][0x390] ;  /* 0x0000e400ff167b82 */ /* 0x000ea20000000a00 */
[----:B0-----:R-:W-:-:S05]  /*0250*/  IMAD.WIDE R14, R6, 0x8, R14 ;  /* 0x00000008060e7825 */ /* 0x001fca00078e020e */
[----:B------:R0:W5:Y:S01]  /*0260*/  LDG.E.64 R18, desc[UR10][R14.64] ;  /* 0x0000000a0e127981 */ /* 0x000162000c1e1b00 */
[----:B------:R-:W-:Y:S01]  /*0270*/  UIADD3 UR7, UPT, UPT, UR7, 0x4, URZ ;  /* 0x0000000407077890 */ /* 0x000fe2000fffe0ff */
[----:B-1----:R-:W-:-:S03]  /*0280*/  DFMA R10, R8, -R2, 1 ;  /* 0x3ff00000080a742b */ /* 0x002fc60000000802 */
[----:B------:R-:W-:-:S05]  /*0290*/  UISETP.NE.AND UP0, UPT, UR7, URZ, UPT ;  /* 0x000000ff0700728c */ /* 0x000fca000bf05270 */
[----:B------:R-:W-:-:S08]  /*02a0*/  DFMA R10, R10, R10, R10 ;  /* 0x0000000a0a0a722b */ /* 0x000fd0000000000a */
[----:B------:R-:W-:-:S08]  /*02b0*/  DFMA R10, R8, R10, R8 ;  /* 0x0000000a080a722b */ /* 0x000fd00000000008 */
[----:B------:R-:W-:-:S08]  /*02c0*/  DFMA R12, R10, -R2, 1 ;  /* 0x3ff000000a0c742b */ /* 0x000fd00000000802 */
[----:B------:R-:W-:Y:S02]  /*02d0*/  DFMA R12, R10, R12, R10 ;  /* 0x0000000c0a0c722b */ /* 0x000fe4000000000a */
[----:B--2---:R-:W-:-:S08]  /*02e0*/  DMUL R8, R36, R22 ;  /* 0x0000001624087228 */ /* 0x004fd00000000000 */
[----:B------:R-:W-:Y:S02]  /*02f0*/  DMUL R22, R8, R12 ;  /* 0x0000000c08167228 */ /* 0x000fe40000000000 */
[----:B------:R-:W-:-:S06]  /*0300*/  FSETP.GEU.AND P1, PT, |R9|, 6.5827683646048100446e-37, PT ;  /* 0x036000000900780b */ /* 0x000fcc0003f2e200 */
[----:B------:R-:W-:-:S08]  /*0310*/  DFMA R2, R22, -R2, R8 ;  /* 0x800000021602722b */ /* 0x000fd00000000008 */
[----:B------:R-:W-:-:S10]  /*0320*/  DFMA R22, R12, R2, R22 ;  /* 0x000000020c16722b */ /* 0x000fd40000000016 */
[----:B------:R-:W-:-:S05]  /*0330*/  FFMA R2, RZ, UR9, R23 ;  /* 0x00000009ff027c23 */ /* 0x000fca0008000017 */
[----:B------:R-:W-:-:S13]  /*0340*/  FSETP.GT.AND P0, PT, |R2|, 1.469367938527859385e-39, PT ;  /* 0x001000000200780b */ /* 0x000fda0003f04200 */
[----:B0-----:R-:W-:Y:S05]  /*0350*/  @P0 BRA P1, `(.L_x_36) ;  /* 0x00000000001c0947 */ /* 0x001fea0000800000 */
[----:B------:R-:W0:Y:S01]  /*0360*/  LDCU.64 UR4, c[0x0][0x398] ;  /* 0x00007300ff0477ac */ /* 0x000e220008000a00 */
[----:B------:R-:W-:Y:S01]  /*0370*/  MOV R10, 0x3b0 ;  /* 0x000003b0000a7802 */ /* 0x000fe20000000f00 */
[----:B0-----:R-:W-:Y:S01]  /*0380*/  IMAD.U32 R12, RZ, RZ, UR4 ;  /* 0x00000004ff0c7e24 */ /* 0x001fe2000f8e00ff */
[----:B------:R-:W-:-:S07]  /*0390*/  MOV R13, UR5 ;  /* 0x00000005000d7c02 */ /* 0x000fce0008000f00 */
[----:B-----5:R-:W-:Y:S05]  /*03a0*/  CALL.REL.NOINC `($__internal_2_$__cuda_sm20_div_rn_f64_full) ;  /* 0x0000003c00487944 */ /* 0x020fea0003c00000 */
[----:B------:R-:W-:Y:S02]  /*03b0*/  IMAD.MOV.U32 R22, RZ, RZ, R8 ;  /* 0x000000ffff167224 */ /* 0x000fe400078e0008 */
[----:B------:R-:W-:-:S07]  /*03c0*/  IMAD.MOV.U32 R23, RZ, RZ, R7 ;  /* 0x000000ffff177224 */ /* 0x000fce00078e0007 */
.L_x_36:
[----:B------:R-:W0:Y:S01]  /*03d0*/  LDC.64 R2, c[0x0][0x3a0] ;  /* 0x0000e800ff027b82 */ /* 0x000e220000000a00 */
[----:B------:R-:W-:Y:S01]  /*03e0*/  DSETP.GT.AND P4, PT, R36, RZ, PT ;  /* 0x000000ff2400722a */ /* 0x000fe20003f84000 */
[----:B------:R-:W-:Y:S01]  /*03f0*/  IMAD.MOV.U32 R8, RZ, RZ, 0x1 ;  /* 0x00000001ff087424 */ /* 0x000fe200078e00ff */
[----:B------:R-:W-:Y:S01]  /*0400*/  FSETP.GEU.AND P1, PT, |R23|, 6.5827683646048100446e-37, PT ;  /* 0x036000001700780b */ /* 0x000fe20003f2e200 */
[----:B------:R-:W-:Y:S11]  /*0410*/  BSSY.RECONVERGENT B1, `(.L_x_37) ;  /* 0x0000016000017945 */ /* 0x000ff60003800200 */
[----:B0-----:R-:W0:Y:S08]  /*0420*/  @!P4 LDC R3, c[0x0][0x3ac] ;  /* 0x0000eb00ff03cb82 */ /* 0x001e300000000800 */
[----:B------:R-:W1:Y:S01]  /*0430*/  @!P4 LDC R2, c[0x0][0x3a8] ;  /* 0x0000ea00ff02cb82 */ /* 0x000e620000000800 */
[----:B0-----:R-:W1:Y:S02]  /*0440*/  MUFU.RCP64H R9, R3 ;  /* 0x0000000300097308 */ /* 0x001e640000001800 */
[----:B-1----:R-:W-:-:S08]  /*0450*/  DFMA R10, -R2, R8, 1 ;  /* 0x3ff00000020a742b */ /* 0x002fd00000000108 */
        /* <DEDUP_REMOVED lines=12> */
[----:B------:R-:W-:Y:S01]  /*0520*/  MOV R10, 0x560 ;  /* 0x00000560000a7802 */ /* 0x000fe20000000f00 */
[----:B------:R-:W-:Y:S02]  /*0530*/  IMAD.MOV.U32 R12, RZ, RZ, R2 ;  /* 0x000000ffff0c7224 */ /* 0x000fe400078e0002 */
[----:B------:R-:W-:-:S07]  /*0540*/  IMAD.MOV.U32 R13, RZ, RZ, R3 ;  /* 0x000000ffff0d7224 */ /* 0x000fce00078e0003 */
[----:B-----5:R-:W-:Y:S05]  /*0550*/  CALL.REL.NOINC `($__internal_2_$__cuda_sm20_div_rn_f64_full) ;  /* 0x0000003800dc7944 */ /* 0x020fea0003c00000 */
[----:B------:R-:W-:-:S07]  /*0560*/  MOV R9, R7 ;  /* 0x0000000700097202 */ /* 0x000fce0000000f00 */
.L_x_38:
[----:B------:R-:W-:Y:S05]  /*0570*/  BSYNC.RECONVERGENT B1 ;  /* 0x0000000000017941 */ /* 0x000fea0003800200 */
.L_x_37:
[----:B------:R-:W-:Y:S01]  /*0580*/  DADD R12, |R8|, |R8| ;  /* 0x00000000080c7229 */ /* 0x000fe20000000608 */
[----:B------:R-:W-:Y:S01]  /*0590*/  IMAD.MOV.U32 R24, RZ, RZ, 0x0 ;  /* 0x00000000ff187424 */ /* 0x000fe200078e00ff */
[----:B------:R-:W-:Y:S01]  /*05a0*/  BSSY.RECONVERGENT B0, `(.L_x_39) ;  /* 0x0000019000007945 */ /* 0x000fe20003800200 */
[----:B------:R-:W-:-:S03]  /*05b0*/  IMAD.MOV.U32 R25, RZ, RZ, 0x3fd80000 ;  /* 0x3fd80000ff197424 */ /* 0x000fc600078e00ff */
        /* <DEDUP_REMOVED lines=14> */
[----:B------:R-:W-:Y:S02]  /*06a0*/  IMAD.MOV.U32 R24, RZ, RZ, R12 ;  /* 0x000000ffff187224 */ /* 0x000fe400078e000c */
[----:B------:R-:W-:Y:S01]  /*06b0*/  IMAD.MOV.U32 R12, RZ, RZ, R10 ;  /* 0x000000ffff0c7224 */ /* 0x000fe200078e000a */
[----:B------:R-:W-:Y:S01]  /*06c0*/  MOV R10, R28 ;  /* 0x0000001c000a7202 */ /* 0x000fe20000000f00 */
[----:B------:R-:W-:Y:S01]  /*06d0*/  IMAD.MOV.U32 R9, RZ, RZ, R29 ;  /* 0x000000ffff097224 */ /* 0x000fe200078e001d */
[----:B------:R-:W-:Y:S01]  /*06e0*/  MOV R28, 0x710 ;  /* 0x00000710001c7802 */ /* 0x000fe20000000f00 */
[----:B------:R-:W-:-:S07]  /*06f0*/  IMAD.MOV.U32 R7, RZ, RZ, R25 ;  /* 0x000000ffff077224 */ /* 0x000fce00078e0019 */
[----:B-----5:R-:W-:Y:S05]  /*0700*/  CALL.REL.NOINC `($__internal_3_$__cuda_sm20_dsqrt_rn_f64_mediumpath_v1) ;  /* 0x0000004000047944 */ /* 0x020fea0003c00000 */
[----:B------:R-:W-:Y:S01]  /*0710*/  IMAD.MOV.U32 R36, RZ, RZ, R8 ;  /* 0x000000ffff247224 */ /* 0x000fe200078e0008 */
[----:B------:R-:W-:-:S07]  /*0720*/  MOV R37, R7 ;  /* 0x0000000700257202 */ /* 0x000fce0000000f00 */
.L_x_40:
[----:B------:R-:W-:Y:S05]  /*0730*/  BSYNC.RECONVERGENT B0 ;  /* 0x0000000000007941 */ /* 0x000fea0003800200 */
.L_x_39:
[----:B------:R-:W-:Y:S01]  /*0740*/  DADD R12, R36, R36 ;  /* 0x00000000240c7229 */ /* 0x000fe20000000024 */
[----:B------:R-:W-:Y:S01]  /*0750*/  IMAD.MOV.U32 R8, RZ, RZ, 0x1 ;  /* 0x00000001ff087424 */ /* 0x000fe200078e00ff */
[----:B------:R-:W-:Y:S01]  /*0760*/  FSETP.GEU.AND P1, PT, |R3|, 6.5827683646048100446e-37, PT ;  /* 0x036000000300780b */ /* 0x000fe20003f2e200 */
[----:B------:R-:W-:Y:S05]  /*0770*/  BSSY.RECONVERGENT B1, `(.L_x_41) ;  /* 0x0000013000017945 */ /* 0x000fea0003800200 */
[----:B------:R-:W-:-:S06]  /*0780*/  DMUL R12, R12, R36 ;  /* 0x000000240c0c7228 */ /* 0x000fcc0000000000 */
[----:B------:R-:W0:Y:S02]  /*0790*/  MUFU.RCP64H R9, R13 ;  /* 0x0000000d00097308 */ /* 0x000e240000001800 */
        /* <DEDUP_REMOVED lines=12> */
[----:B------:R-:W-:Y:S01]  /*0860*/  MOV R10, 0x890 ;  /* 0x00000890000a7802 */ /* 0x000fe20000000f00 */
[----:B------:R-:W-:-:S07]  /*0870*/  IMAD.MOV.U32 R9, RZ, RZ, R3 ;  /* 0x000000ffff097224 */ /* 0x000fce00078e0003 */
[----:B-----5:R-:W-:Y:S05]  /*0880*/  CALL.REL.NOINC `($__internal_2_$__cuda_sm20_div_rn_f64_full) ;  /* 0x0000003800107944 */ /* 0x020fea0003c00000 */
[----:B------:R-:W-:-:S07]  /*0890*/  MOV R9, R7 ;  /* 0x0000000700097202 */ /* 0x000fce0000000f00 */
.L_x_42:
[----:B------:R-:W-:Y:S05]  /*08a0*/  BSYNC.RECONVERGENT B1 ;  /* 0x0000000000017941 */ /* 0x000fea0003800200 */
.L_x_41:
[----:B-----5:R-:W-:Y:S01]  /*08b0*/  DSETP.GT.AND P0, PT, R18, R36, PT ;  /* 0x000000241200722a */ /* 0x020fe20003f04000 */
[----:B------:R-:W-:-:S13]  /*08c0*/  BSSY.RECONVERGENT B1, `(.L_x_43) ;  /* 0x000001e000017945 */ /* 0x000fda0003800200 */
[----:B------:R-:W-:Y:S05]  /*08d0*/  @!P0 BRA `(.L_x_44) ;  /* 0x00000000005c8947 */ /* 0x000fea0003800000 */
[----:B------:R-:W-:Y:S01]  /*08e0*/  DMUL R12, R18, R18 ;  /* 0x00000012120c7228 */ /* 0x000fe20000000000 */
[----:B------:R-:W-:Y:S01]  /*08f0*/  IMAD.MOV.U32 R2, RZ, RZ, 0x1 ;  /* 0x00000001ff027424 */ /* 0x000fe200078e00ff */
[----:B------:R-:W-:Y:S01]  /*0900*/  FSETP.GEU.AND P1, PT, |R23|, 6.5827683646048100446e-37, PT ;  /* 0x036000001700780b */ /* 0x000fe20003f2e200 */
[----:B------:R-:W-:Y:S03]  /*0910*/  BSSY.RECONVERGENT B2, `(.L_x_45) ;  /* 0x0000012000027945 */ /* 0x000fe60003800200 */
        /* <DEDUP_REMOVED lines=15> */
[----:B------:R-:W-:Y:S05]  /*0a10*/  CALL.REL.NOINC `($__internal_2_$__cuda_sm20_div_rn_f64_full) ;  /* 0x0000003400ac7944 */ /* 0x000fea0003c00000 */
[----:B------:R-:W-:-:S07]  /*0a20*/  MOV R9, R7 ;  /* 0x0000000700097202 */ /* 0x000fce0000000f00 */
.L_x_46:
[----:B------:R-:W-:Y:S05]  /*0a30*/  BSYNC.RECONVERGENT B2 ;  /* 0x0000000000027941 */ /* 0x000fea0003800200 */
.L_x_45:
[----:B------:R-:W-:Y:S05]  /*0a40*/  BRA `(.L_x_47) ;  /* 0x0000000000147947 */ /* 0x000fea0003800000 */
.L_x_44:
[----:B------:R-:W-:-:S08]  /*0a50*/  DMUL R8, R18, |R8| ;  /* 0x4000000812087228 */ /* 0x000fd00000000000 */
[CC--:B------:R-:W-:Y:S02]  /*0a60*/  DFMA R2, -R18.reuse, R8.reuse, UR12 ;  /* 0x0000000c12027e2b */ /* 0x0c0fe40008000108 */
[----:B------:R-:W-:-:S10]  /*0a70*/  DFMA R8, R18, R8, UR14 ;  /* 0x0000000e12087e2b */ /* 0x000fd40008000008 */
[----:B------:R-:W-:Y:S02]  /*0a80*/  FSEL R8, R2, R8, P4 ;  /* 0x0000000802087208 */ /* 0x000fe40002000000 */
[----:B------:R-:W-:-:S07]  /*0a90*/  FSEL R9, R3, R9, P4 ;  /* 0x0000000903097208 */ /* 0x000fce0002000000 */
.L_x_47:
[----:B------:R-:W-:Y:S05]  /*0aa0*/  BSYNC.RECONVERGENT B1 ;  /* 0x0000000000017941 */ /* 0x000fea0003800200 */
.L_x_43:
[----:B------:R-:W2:Y:S01]  /*0ab0*/  LDG.E.64 R36, desc[UR10][R16.64+-0x8] ;  /* 0xfffff80a10247981 */ /* 0x000ea2000c1e1b00 */
[----:B------:R-:W0:Y:S03]  /*0ac0*/  LDC.64 R10, c[0x0][0x398] ;  /* 0x0000e600ff0a7b82 */ /* 0x000e260000000a00 */
[----:B------:R1:W5:Y:S01]  /*0ad0*/  LDG.E.64 R18, desc[UR10][R14.64+0x8] ;  /* 0x0000080a0e127981 */ /* 0x000362000c1e1b00 */
[----:B------:R-:W0:Y:S01]  /*0ae0*/  MUFU.RCP64H R13, UR9 ;  /* 0x00000009000d7d08 */ /* 0x000e220008001800 */
[----:B------:R-:W-:Y:S01]  /*0af0*/  IMAD.MOV.U32 R12, RZ, RZ, 0x1 ;  /* 0x00000001ff0c7424 */ /* 0x000fe200078e00ff */
[----:B------:R-:W-:Y:S02]  /*0b00*/  DADD R20, R8, R20 ;  /* 0x0000000008147229 */ /* 0x000fe40000000014 */
[----:B------:R-:W2:Y:S03]  /*0b10*/  LDC.64 R2, c[0x0][0x390] ;  /* 0x0000e400ff027b82 */ /* 0x000ea60000000a00 */
[----:B0-----:R-:W-:-:S08]  /*0b20*/  DFMA R22, R12, -R10, 1 ;  /* 0x3ff000000c16742b */ /* 0x001fd0000000080a */
        /* <DEDUP_REMOVED lines=11> */
[----:B-1----:R-:W-:Y:S05]  /*0be0*/  @P0 BRA P1, `(.L_x_48) ;  /* 0x0000000000240947 */ /* 0x002fea0000800000 */
[----:B------:R-:W0:Y:S01]  /*0bf0*/  LDCU.64 UR4, c[0x0][0x398] ;  /* 0x00007300ff0477ac */ /* 0x000e220008000a00 */
[----:B------:R-:W-:Y:S01]  /*0c00*/  IMAD.MOV.U32 R8, RZ, RZ, R2 ;  /* 0x000000ffff087224 */ /* 0x000fe200078e0002 */
[----:B------:R-:W-:Y:S01]  /*0c10*/  MOV R10, 0xc60 ;  /* 0x00000c60000a7802 */ /* 0x000fe20000000f00 */
[----:B------:R-:W-:Y:S01]  /*0c20*/  IMAD.MOV.U32 R9, RZ, RZ, R3 ;  /* 0x000000ffff097224 */ /* 0x000fe200078e0003 */
[----:B0-----:R-:W-:Y:S01]  /*0c30*/  MOV R12, UR4 ;  /* 0x00000004000c7c02 */ /* 0x001fe20008000f00 */
[----:B------:R-:W-:-:S07]  /*0c40*/  IMAD.U32 R13, RZ, RZ, UR5 ;  /* 0x00000005ff0d7e24 */ /* 0x000fce000f8e00ff */
[----:B-----5:R-:W-:Y:S05]  /*0c50*/  CALL.REL.NOINC `($__internal_2_$__cuda_sm20_div_rn_f64_full) ;  /* 0x00000034001c7944 */ /* 0x020fea0003c00000 */
[----:B------:R-:W-:Y:S02]  /*0c60*/  IMAD.MOV.U32 R22, RZ, RZ, R8 ;  /* 0x000000ffff167224 */ /* 0x000fe400078e0008 */
[----:B------:R-:W-:-:S07]  /*0c70*/  IMAD.MOV.U32 R23, RZ, RZ, R7 ;  /* 0x000000ffff177224 */ /* 0x000fce00078e0007 */
.L_x_48:
[----:B------:R-:W0:Y:S01]  /*0c80*/  LDC.64 R2, c[0x0][0x3a0] ;  /* 0x0000e800ff027b82 */ /* 0x000e220000000a00 */
[----:B------:R-:W-:Y:S01]  /*0c90*/  DSETP.GT.AND P4, PT, R36, RZ, PT ;  /* 0x000000ff2400722a */ /* 0x000fe20003f84000 */
[----:B------:R-:W-:Y:S01]  /*0ca0*/  MOV R8, 0x1 ;  /* 0x0000000100087802 */ /* 0x000fe20000000f00 */
[----:B------:R-:W-:Y:S01]  /*0cb0*/  BSSY.RECONVERGENT B1, `(.L_x_49) ;  /* 0x0000017000017945 */ /* 0x000fe20003800200 */
[----:B------:R-:W-:-:S11]  /*0cc0*/  FSETP.GEU.AND P1, PT, |R23|, 6.5827683646048100446e-37, PT ;  /* 0x036000001700780b */ /* 0x000fd60003f2e200 */
        /* <DEDUP_REMOVED lines=15> */
[----:B------:R-:W-:Y:S01]  /*0dc0*/  MOV R13, R3 ;  /* 0x00000003000d7202 */ /* 0x000fe20000000f00 */
[----:B------:R-:W-:Y:S01]  /*0dd0*/  IMAD.MOV.U32 R9, RZ, RZ, R23 ;  /* 0x000000ffff097224 */ /* 0x000fe200078e0017 */
[----:B------:R-:W-:Y:S01]  /*0de0*/  MOV R10, 0xe10 ;  /* 0x00000e10000a7802 */ /* 0x000fe20000000f00 */
[----:B------:R-:W-:-:S07]  /*0df0*/  IMAD.MOV.U32 R12, RZ, RZ, R2 ;  /* 0x000000ffff0c7224 */ /* 0x000fce00078e0002 */
[----:B-----5:R-:W-:Y:S05]  /*0e00*/  CALL.REL.NOINC `($__internal_2_$__cuda_sm20_div_rn_f64_full) ;  /* 0x0000003000b07944 */ /* 0x020fea0003c00000 */
[----:B------:R-:W-:-:S07]  /*0e10*/  IMAD.MOV.U32 R9, RZ, RZ, R7 ;  /* 0x000000ffff097224 */ /* 0x000fce00078e0007 */
.L_x_50:
[----:B------:R-:W-:Y:S05]  /*0e20*/  BSYNC.RECONVERGENT B1 ;  /* 0x0000000000017941 */ /* 0x000fea0003800200 */
.L_x_49:
[----:B------:R-:W-:Y:S01]  /*0e30*/  DADD R12, |R8|, |R8| ;  /* 0x00000000080c7229 */ /* 0x000fe20000000608 */
[----:B------:R-:W-:Y:S01]  /*0e40*/  IMAD.MOV.U32 R24, RZ, RZ, 0x0 ;  /* 0x00000000ff187424 */ /* 0x000fe200078e00ff */
[----:B------:R-:W-:Y:S01]  /*0e50*/  MOV R25, 0x3fd80000 ;  /* 0x3fd8000000197802 */ /* 0x000fe20000000f00 */
        /* <DEDUP_REMOVED lines=10> */
[----:B------:R-:W-:Y:S02]  /*0f00*/  VIADD R25, R27, 0xfff00000 ;  /* 0xfff000001b197836 */ /* 0x000fe40000000000 */
[----:B------:R-:W-:-:S04]  /*0f10*/  IMAD.MOV.U32 R24, RZ, RZ, R26 ;  /* 0x000000ffff187224 */ /* 0x000fc800078e001a */
[----:B------:R-:W-:-:S08]  /*0f20*/  DFMA R10, R28, -R28, R12 ;  /* 0x8000001c1c0a722b */ /* 0x000fd0000000000c */
[----:B------:R-:W-:Y:S01]  /*0f30*/  DFMA R36, R10, R24, R28 ;  /* 0x000000180a24722b */ /* 0x000fe2000000001c */
[----:B------:R-:W-:Y:S10]  /*0f40*/  @!P0 BRA `(.L_x_52) ;  /* 0x0000000000248947 */ /* 0x000ff40003800000 */
[----:B------:R-:W-:Y:S01]  /*0f50*/  IMAD.MOV.U32 R24, RZ, RZ, R12 ;  /* 0x000000ffff187224 */ /* 0x000fe200078e000c */
[----:B------:R-:W-:Y:S01]  /*0f60*/  MOV R12, R10 ;  /* 0x0000000a000c7202 */ /* 0x000fe20000000f00 */
[----:B------:R-:W-:Y:S01]  /*0f70*/  IMAD.MOV.U32 R10, RZ, RZ, R28 ;  /* 0x000000ffff0a7224 */ /* 0x000fe200078e001c */
[----:B------:R-:W-:Y:S01]  /*0f80*/  MOV R28, 0xfc0 ;  /* 0x00000fc0001c7802 */ /* 0x000fe20000000f00 */
[----:B------:R-:W-:Y:S02]  /*0f90*/  IMAD.MOV.U32 R9, RZ, RZ, R29 ;  /* 0x000000ffff097224 */ /* 0x000fe400078e001d */
[----:B------:R-:W-:-:S07]  /*0fa0*/  IMAD.MOV.U32 R7, RZ, RZ, R25 ;  /* 0x000000ffff077224 */ /* 0x000fce00078e0019 */
[----:B-----5:R-:W-:Y:S05]  /*0fb0*/  CALL.REL.NOINC `($__internal_3_$__cuda_sm20_dsqrt_rn_f64_mediumpath_v1) ;  /* 0x0000003400d87944 */ /* 0x020fea0003c00000 */
[----:B------:R-:W-:Y:S01]  /*0fc0*/  MOV R36, R8 ;  /* 0x0000000800247202 */ /* 0x000fe20000000f00 */
[----:B------:R-:W-:-:S07]  /*0fd0*/  IMAD.MOV.U32 R37, RZ, RZ, R7 ;  /* 0x000000ffff257224 */ /* 0x000fce00078e0007 */
.L_x_52:
[----:B------:R-:W-:Y:S05]  /*0fe0*/  BSYNC.RECONVERGENT B0 ;  /* 0x0000000000007941 */ /* 0x000fea0003800200 */
.L_x_51:
        /* <DEDUP_REMOVED lines=20> */
[----:B-----5:R-:W-:Y:S05]  /*1130*/  CALL.REL.NOINC `($__internal_2_$__cuda_sm20_div_rn_f64_full) ;  /* 0x0000002c00e47944 */ /* 0x020fea0003c00000 */
[----:B------:R-:W-:-:S07]  /*1140*/  IMAD.MOV.U32 R9, RZ, RZ, R7 ;  /* 0x000000ffff097224 */ /* 0x000fce00078e0007 */
.L_x_54:
[----:B------:R-:W-:Y:S05]  /*1150*/  BSYNC.RECONVERGENT B1 ;  /* 0x0000000000017941 */ /* 0x000fea0003800200 */
.L_x_53:
[----:B------:R-:W0:Y:S01]  /*1160*/  LDC.64 R2, c[0x0][0x3a0] ;  /* 0x0000e800ff027b82 */ /* 0x000e220000000a00 */
[C---:B-----5:R-:W-:Y:S01]  /*1170*/  DSETP.GT.AND P0, PT, R18.reuse, R36, PT ;  /* 0x000000241200722a */ /* 0x060fe20003f04000 */
[----:B------:R-:W-:Y:S06]  /*1180*/  BSSY.RECONVERGENT B1, `(.L_x_55) ;  /* 0x000001e000017945 */ /* 0x000fec0003800200 */
[----:B------:R-:W1:Y:S07]  /*1190*/  LDC.64 R10, c[0x0][0x3a8] ;  /* 0x0000ea00ff0a7b82 */ /* 0x000e6e0000000a00 */
[----:B------:R-:W-:-:S08]  /*11a0*/  @!P0 DMUL R8, R18, |R8| ;  /* 0x4000000812088228 */ /* 0x000fd00000000000 */
[CC--:B0-----:R-:W-:Y:S02]  /*11b0*/  @!P0 DFMA R2, -R18.reuse, R8.reuse, R2 ;  /* 0x000000081202822b */ /* 0x0c1fe40000000102 */
[----:B-1----:R-:W-:-:S10]  /*11c0*/  @!P0 DFMA R8, R18, R8, R10 ;  /* 0x000000081208822b */ /* 0x002fd4000000000a */
[----:B------:R-:W-:Y:S02]  /*11d0*/  @!P0 FSEL R8, R2, R8, P4 ;  /* 0x0000000802088208 */ /* 0x000fe40002000000 */
[----:B------:R-:W-:Y:S01]  /*11e0*/  @!P0 FSEL R9, R3, R9, P4 ;  /* 0x0000000903098208 */ /* 0x000fe20002000000 */
[----:B------:R-:W-:Y:S06]  /*11f0*/  @!P0 BRA `(.L_x_56) ;  /* 0x0000000000588947 */ /* 0x000fec0003800000 */
        /* <DEDUP_REMOVED lines=19> */
[----:B------:R-:W-:Y:S05]  /*1330*/  CALL.REL.NOINC `($__internal_2_$__cuda_sm20_div_rn_f64_full) ;  /* 0x0000002c00647944 */ /* 0x000fea0003c00000 */
[----:B------:R-:W-:-:S07]  /*1340*/  IMAD.MOV.U32 R9, RZ, RZ, R7 ;  /* 0x000000ffff097224 */ /* 0x000fce00078e0007 */
.L_x_57:
[----:B------:R-:W-:Y:S05]  /*1350*/  BSYNC.RECONVERGENT B2 ;  /* 0x0000000000027941 */ /* 0x000fea0003800200 */
.L_x_56:
[----:B------:R-:W-:Y:S05]  /*1360*/  BSYNC.RECONVERGENT B1 ;  /* 0x0000000000017941 */ /* 0x000fea0003800200 */
.L_x_55:
        /* <DEDUP_REMOVED lines=22> */
[----:B------:R-:W-:Y:S02]  /*14d0*/  MOV R9, R11 ;  /* 0x0000000b00097202 */ /* 0x000fe40000000f00 */
[----:B------:R-:W-:Y:S01]  /*14e0*/  MOV R10, 0x1520 ;  /* 0x00001520000a7802 */ /* 0x000fe20000000f00 */
[----:B0-----:R-:W-:Y:S02]  /*14f0*/  IMAD.U32 R12, RZ, RZ, UR4 ;  /* 0x00000004ff0c7e24 */ /* 0x001fe4000f8e00ff */
[----:B------:R-:W-:-:S07]  /*1500*/  IMAD.U32 R13, RZ, RZ, UR5 ;  /* 0x00000005ff0d7e24 */ /* 0x000fce000f8e00ff */
[----:B-----5:R-:W-:Y:S05]  /*1510*/  CALL.REL.NOINC `($__internal_2_$__cuda_sm20_div_rn_f64_full) ;  /* 0x0000002800ec7944 */ /* 0x020fea0003c00000 */
[----:B------:R-:W-:Y:S01]  /*1520*/  IMAD.MOV.U32 R2, RZ, RZ, R8 ;  /* 0x000000ffff027224 */ /* 0x000fe200078e0008 */
[----:B------:R-:W-:-:S07]  /*1530*/  MOV R3, R7 ;  /* 0x0000000700037202 */ /* 0x000fce0000000f00 */
.L_x_58:
        /* <DEDUP_REMOVED lines=26> */
.L_x_60:
[----:B------:R-:W-:Y:S05]  /*16e0*/  BSYNC.RECONVERGENT B1 ;  /* 0x0000000000017941 */ /* 0x000fea0003800200 */
.L_x_59:
[----:B------:R-:W-:Y:S01]  /*16f0*/  DADD R12, |R8|, |R8| ;  /* 0x00000000080c7229 */ /* 0x000fe20000000608 */
        /* <DEDUP_REMOVED lines=17> */
[----:B------:R-:W-:Y:S01]  /*1810*/  MOV R24, R12 ;  /* 0x0000000c00187202 */ /* 0x000fe20000000f00 */
[----:B------:R-:W-:Y:S01]  /*1820*/  IMAD.MOV.U32 R12, RZ, RZ, R10 ;  /* 0x000000ffff0c7224 */ /* 0x000fe200078e000a */
[----:B------:R-:W-:Y:S01]  /*1830*/  MOV R7, R25 ;  /* 0x0000001900077202 */ /* 0x000fe20000000f00 */
[----:B------:R-:W-:Y:S01]  /*1840*/  IMAD.MOV.U32 R10, RZ, RZ, R28 ;  /* 0x000000ffff0a7224 */ /* 0x000fe200078e001c */
[----:B------:R-:W-:Y:S01]  /*1850*/  MOV R28, 0x1880 ;  /* 0x00001880001c7802 */ /* 0x000fe20000000f00 */
[----:B------:R-:W-:-:S07]  /*1860*/  IMAD.MOV.U32 R9, RZ, RZ, R29 ;  /* 0x000000ffff097224 */ /* 0x000fce00078e001d */
[----:B-----5:R-:W-:Y:S05]  /*1870*/  CALL.REL.NOINC `($__internal_3_$__cuda_sm20_dsqrt_rn_f64_mediumpath_v1) ;  /* 0x0000002c00a87944 */ /* 0x020fea0003c00000 */
[----:B------:R-:W-:Y:S02]  /*1880*/  IMAD.MOV.U32 R36, RZ, RZ, R8 ;  /* 0x000000ffff247224 */ /* 0x000fe400078e0008 */
[----:B------:R-:W-:-:S07]  /*1890*/  IMAD.MOV.U32 R37, RZ, RZ, R7 ;  /* 0x000000ffff257224 */ /* 0x000fce00078e0007 */
.L_x_62:
[----:B------:R-:W-:Y:S05]  /*18a0*/  BSYNC.RECONVERGENT B0 ;  /* 0x0000000000007941 */ /* 0x000fea0003800200 */
.L_x_61:
        /* <DEDUP_REMOVED lines=19> */
[----:B------:R-:W-:-:S07]  /*19e0*/  MOV R10, 0x1a00 ;  /* 0x00001a00000a7802 */ /* 0x000fce0000000f00 */
[----:B-----5:R-:W-:Y:S05]  /*19f0*/  CALL.REL.NOINC `($__internal_2_$__cuda_sm20_div_rn_f64_full) ;  /* 0x0000002400b47944 */ /* 0x020fea0003c00000 */
[----:B------:R-:W-:-:S07]  /*1a00*/  IMAD.MOV.U32 R9, RZ, RZ, R7 ;  /* 0x000000ffff097224 */ /* 0x000fce00078e0007 */
.L_x_64:
[----:B------:R-:W-:Y:S05]  /*1a10*/  BSYNC.RECONVERGENT B1 ;  /* 0x0000000000017941 */ /* 0x000fea0003800200 */
.L_x_63:
        /* <DEDUP_REMOVED lines=29> */
[----:B------:R-:W-:Y:S05]  /*1bf0*/  CALL.REL.NOINC `($__internal_2_$__cuda_sm20_div_rn_f64_full) ;  /* 0x0000002400347944 */ /* 0x000fea0003c00000 */
[----:B------:R-:W-:-:S07]  /*1c00*/  IMAD.MOV.U32 R9, RZ, RZ, R7 ;  /* 0x000000ffff097224 */ /* 0x000fce00078e0007 */
.L_x_67:
[----:B------:R-:W-:Y:S05]  /*1c10*/  BSYNC.RECONVERGENT B2 ;  /* 0x0000000000027941 */ /* 0x000fea0003800200 */
.L_x_66:
[----:B------:R-:W-:Y:S05]  /*1c20*/  BSYNC.RECONVERGENT B1 ;  /* 0x0000000000017941 */ /* 0x000fea0003800200 */
.L_x_65:
[----:B------:R-:W2:Y:S01]  /*1c30*/  LDG.E.64 R22, desc[UR10][R16.64+0x8] ;  /* 0x0000080a10167981 */ /* 0x000ea2000c1e1b00 */
[----:B------:R-:W0:Y:S03]  /*1c40*/  LDC.64 R10, c[0x0][0x398] ;  /* 0x0000e600ff0a7b82 */ /* 0x000e260000000a00 */
[----:B------:R-:W5:Y:S01]  /*1c50*/  LDG.E.64 R14, desc[UR10][R14.64+0x18] ;  /* 0x0000180a0e0e7981 */ /* 0x000f62000c1e1b00 */
        /* <DEDUP_REMOVED lines=16> */
[----:B------:R-:W-:Y:S05]  /*1d60*/  @P0 BRA P1, `(.L_x_68) ;  /* 0x0000000000240947 */ /* 0x000fea0000800000 */
[----:B------:R-:W0:Y:S01]  /*1d70*/  LDCU.64 UR4, c[0x0][0x398] ;  /* 0x00007300ff0477ac */ /* 0x000e220008000a00 */
[----:B------:R-:W-:Y:S01]  /*1d80*/  MOV R8, R2 ;  /* 0x0000000200087202 */ /* 0x000fe20000000f00 */
[----:B------:R-:W-:Y:S01]  /*1d90*/  IMAD.MOV.U32 R9, RZ, RZ, R3 ;  /* 0x000000ffff097224 */ /* 0x000fe200078e0003 */
[----:B------:R-:W-:Y:S01]  /*1da0*/  MOV R10, 0x1de0 ;  /* 0x00001de0000a7802 */ /* 0x000fe20000000f00 */
[----:B0-----:R-:W-:Y:S02]  /*1db0*/  IMAD.U32 R12, RZ, RZ, UR4 ;  /* 0x00000004ff0c7e24 */ /* 0x001fe4000f8e00ff */
[----:B------:R-:W-:-:S07]  /*1dc0*/  IMAD.U32 R13, RZ, RZ, UR5 ;  /* 0x00000005ff0d7e24 */ /* 0x000fce000f8e00ff */
[----:B-----5:R-:W-:Y:S05]  /*1dd0*/  CALL.REL.NOINC `($__internal_2_$__cuda_sm20_div_rn_f64_full) ;  /* 0x0000002000bc7944 */ /* 0x020fea0003c00000 */
[----:B------:R-:W-:Y:S01]  /*1de0*/  MOV R18, R8 ;  /* 0x0000000800127202 */ /* 0x000fe20000000f00 */
[----:B------:R-:W-:-:S07]  /*1df0*/  IMAD.MOV.U32 R19, RZ, RZ, R7 ;  /* 0x000000ffff137224 */ /* 0x000fce00078e0007 */
.L_x_68:
        /* <DEDUP_REMOVED lines=26> */
.L_x_70:
[----:B------:R-:W-:Y:S05]  /*1fa0*/  BSYNC.RECONVERGENT B1 ;  /* 0x0000000000017941 */ /* 0x000fea0003800200 */
.L_x_69:
[----:B------:R-:W-:Y:S01]  /*1fb0*/  DADD R12, |R8|, |R8| ;  /* 0x00000000080c7229 */ /* 0x000fe20000000608 */
[----:B------:R-:W-:Y:S01]  /*1fc0*/  IMAD.MOV.U32 R22, RZ, RZ, 0x0 ;  /* 0x00000000ff167424 */ /* 0x000fe200078e00ff */
[----:B------:R-:W-:Y:S01]  /*1fd0*/  BSSY.RECONVERGENT B0, `(.L_x_71) ;  /* 0x0000019000007945 */ /* 0x000fe20003800200 */
[----:B------:R-:W-:-:S03]  /*1fe0*/  IMAD.MOV.U32 R23, RZ, RZ, 0x3fd80000 ;  /* 0x3fd80000ff177424 */ /* 0x000fc600078e00ff */
[----:B------:R-:W0:Y:S04]  /*1ff0*/  MUFU.RSQ64H R9, R13 ;  /* 0x0000000d00097308 */ /* 0x000e280000001c00 */
[----:B------:R-:W-:-:S04]  /*2000*/  IADD3 R8, PT, PT, R13, -0x3500000, RZ ;  /* 0xfcb000000d087810 */ /* 0x000fc80007ffe0ff */
[----:B------:R-:W-:Y:S02]  /*2010*/  ISETP.GE.U32.AND P0, PT, R8, 0x7ca00000, PT ;  /* 0x7ca000000800780c */ /* 0x000fe40003f06070 */
[----:B0-----:R-:W-:-:S08]  /*2020*/  DMUL R10, R8, R8 ;  /* 0x00000008080a7228 */ /* 0x001fd00000000000 */
[----:B------:R-:W-:-:S08]  /*2030*/  DFMA R10, R12, -R10, 1 ;  /* 0x3ff000000c0a742b */ /* 0x000fd0000000080a */
[----:B------:R-:W-:Y:S02]  /*2040*/  DFMA R22, R10, R22, 0.5 ;  /* 0x3fe000000a16742b */ /* 0x000fe40000000016 */
[----:B------:R-:W-:-:S08]  /*2050*/  DMUL R10, R8, R10 ;  /* 0x0000000a080a7228 */ /* 0x000fd00000000000 */
[----:B------:R-:W-:-:S08]  /*2060*/  DFMA R26, R22, R10, R8 ;  /* 0x0000000a161a722b */ /* 0x000fd00000000008 */
[----:B------:R-:W-:Y:S02]  /*2070*/  DMUL R28, R12, R26 ;  /* 0x0000001a0c1c7228 */ /* 0x000fe40000000000 */
[----:B------:R-:W-:Y:S01]  /*2080*/  VIADD R25, R27, 0xfff00000 ;  /* 0xfff000001b197836 */ /* 0x000fe20000000000 */
[----:B------:R-:W-:-:S05]  /*2090*/  MOV R24, R26 ;  /* 0x0000001a00187202 */ /* 0x000fca0000000f00 */
[----:B------:R-:W-:-:S08]  /*20a0*/  DFMA R10, R28, -R28, R12 ;  /* 0x8000001c1c0a722b */ /* 0x000fd0000000000c */
[----:B------:R-:W-:Y:S01]  /*20b0*/  DFMA R22, R10, R24, R28 ;  /* 0x000000180a16722b */ /* 0x000fe2000000001c */
[----:B------:R-:W-:Y:S10]  /*20c0*/  @!P0 BRA `(.L_x_72) ;  /* 0x0000000000248947 */ /* 0x000ff40003800000 */
[----:B------:R-:W-:Y:S01]  /*20d0*/  IMAD.MOV.U32 R24, RZ, RZ, R12 ;  /* 0x000000ffff187224 */ /* 0x000fe200078e000c */
[----:B------:R-:W-:Y:S01]  /*20e0*/  MOV R9, R29 ;  /* 0x0000001d00097202 */ /* 0x000fe20000000f00 */
[----:B------:R-:W-:Y:S02]  /*20f0*/  IMAD.MOV.U32 R12, RZ, RZ, R10 ;  /* 0x000000ffff0c7224 */ /* 0x000fe400078e000a */
[----:B------:R-:W-:Y:S01]  /*2100*/  IMAD.MOV.U32 R10, RZ, RZ, R28 ;  /* 0x000000ffff0a7224 */ /* 0x000fe200078e001c */
[----:B------:R-:W-:Y:S01]  /*2110*/  MOV R28, 0x2140 ;  /* 0x00002140001c7802 */ /* 0x000fe20000000f00 */
[----:B------:R-:W-:-:S07]  /*2120*/  IMAD.MOV.U32 R7, RZ, RZ, R25 ;  /* 0x000000ffff077224 */ /* 0x000fce00078e0019 */
[----:B-----5:R-:W-:Y:S05]  /*2130*/  CALL.REL.NOINC `($__internal_3_$__cuda_sm20_dsqrt_rn_f64_mediumpath_v1) ;  /* 0x0000002400787944 */ /* 0x020fea0003c00000 */
[----:B------:R-:W-:Y:S02]  /*2140*/  IMAD.MOV.U32 R22, RZ, RZ, R8 ;  /* 0x000000ffff167224 */ /* 0x000fe400078e0008 */
[----:B------:R-:W-:-:S07]  /*2150*/  IMAD.MOV.U32 R23, RZ, RZ, R7 ;  /* 0x000000ffff177224 */ /* 0x000fce00078e0007 */
.L_x_72:
[----:B------:R-:W-:Y:S05]  /*2160*/  BSYNC.RECONVERGENT B0 ;  /* 0x0000000000007941 */ /* 0x000fea0003800200 */
.L_x_71:
[----:B------:R-:W-:Y:S01]  /*2170*/  DADD R12, R22, R22 ;  /* 0x00000000160c7229 */ /* 0x000fe20000000016 */
[----:B------:R-:W-:Y:S01]  /*2180*/  MOV R8, 0x1 ;  /* 0x0000000100087802 */ /* 0x000fe20000000f00 */
[----:B------:R-:W-:Y:S01]  /*2190*/  BSSY.RECONVERGENT B1, `(.L_x_73) ;  /* 0x0000014000017945 */ /* 0x000fe20003800200 */
[----:B------:R-:W-:-:S05]  /*21a0*/  FSETP.GEU.AND P1, PT, |R3|, 6.5827683646048100446e-37, PT ;  /* 0x036000000300780b */ /* 0x000fca0003f2e200 */
        /* <DEDUP_REMOVED lines=17> */
[----:B------:R-:W-:-:S07]  /*22c0*/  IMAD.MOV.U32 R9, RZ, RZ, R7 ;  /* 0x000000ffff097224 */ /* 0x000fce00078e0007 */
.L_x_74:
[----:B------:R-:W-:Y:S05]  /*22d0*/  BSYNC.RECONVERGENT B1 ;  /* 0x0000000000017941 */ /* 0x000fea0003800200 */
.L_x_73:
        /* <DEDUP_REMOVED lines=11> */
[----:B------:R-:W-:Y:S01]  /*2390*/  MOV R2, 0x1 ;  /* 0x0000000100027802 */ /* 0x000fe20000000f00 */
[----:B------:R-:W-:Y:S01]  /*23a0*/  BSSY.RECONVERGENT B2, `(.L_x_76) ;  /* 0x0000013000027945 */ /* 0x000fe20003800200 */
[----:B------:R-:W-:-:S03]  /*23b0*/  FSETP.GEU.AND P1, PT, |R19|, 6.5827683646048100446e-37, PT ;  /* 0x036000001300780b */ /* 0x000fc60003f2e200 */
        /* <DEDUP_REMOVED lines=16> */
[----:B------:R-:W-:-:S07]  /*24c0*/  IMAD.MOV.U32 R9, RZ, RZ, R7 ;  /* 0x000000ffff097224 */ /* 0x000fce00078e0007 */
.L_x_77:
[----:B------:R-:W-:Y:S05]  /*24d0*/  BSYNC.RECONVERGENT B2 ;  /* 0x0000000000027941 */ /* 0x000fea0003800200 */
.L_x_76:
[----:B------:R-:W-:Y:S05]  /*24e0*/  BSYNC.RECONVERGENT B1 ;  /* 0x0000000000017941 */ /* 0x000fea0003800200 */
.L_x_75:
[----:B------:R-:W-:Y:S01]  /*24f0*/  IADD3 R16, P0, PT, R16, 0x20, RZ ;  /* 0x0000002010107810 */ /* 0x000fe20007f1e0ff */
[----:B------:R-:W-:Y:S01]  /*2500*/  DADD R20, R20, R8 ;  /* 0x0000000014147229 */ /* 0x000fe20000000008 */
[----:B------:R-:W-:-:S03]  /*2510*/  IADD3 R6, PT, PT, R6, 0x4, RZ ;  /* 0x0000000406067810 */ /* 0x000fc60007ffe0ff */
[----:B------:R-:W-:Y:S01]  /*2520*/  IMAD.X R17, RZ, RZ, R17, P0 ;  /* 0x000000ffff117224 */ /* 0x000fe200000e0611 */
[----:B------:R-:W-:Y:S07]  /*2530*/  BRA.U UP0, `(.L_x_78) ;  /* 0xffffffdd002c7547 */ /* 0x000fee000b83ffff */
.L_x_35:
[----:B------:R-:W-:-:S09]  /*2540*/  UISETP.NE.AND UP0, UPT, UR8, URZ, UPT ;  /* 0x000000ff0800728c */ /* 0x000fd2000bf05270 */
[----:B------:R-:W-:Y:S05]  /*2550*/  BRA.U !UP0, `(.L_x_34) ;  /* 0x0000001908cc7547 */ /* 0x000fea000b800000 */
[----:B------:R-:W-:-:S09]  /*2560*/  UISETP.NE.AND UP0, UPT, UR8, 0x1, UPT ;  /* 0x000000010800788c */ /* 0x000fd2000bf05270 */
[----:B------:R-:W-:Y:S05]  /*2570*/  BRA.U !UP0, `(.L_x_79) ;  /* 0x0000001108747547 */ /* 0x000fea000b800000 */
[----:B------:R-:W0:Y:S08]  /*2580*/  LDC.64 R14, c[0x0][0x388] ;  /* 0x0000e200ff0e7b82 */ /* 0x000e300000000a00 */
[----:B------:R-:W1:Y:S01]  /*2590*/  LDC.64 R18, c[0x0][0x380] ;  /* 0x0000e000ff127b82 */ /* 0x000e620000000a00 */
[----:B------:R-:W-:Y:S01]  /*25a0*/  IMAD.IADD R3, R4, 0x1, R5 ;  /* 0x0000000104037824 */ /* 0x000fe200078e0205 */
[----:B------:R-:W2:Y:S06]  /*25b0*/  LDCU UR4, c[0x0][0x39c] ;  /* 0x00007380ff0477ac */ /* 0x000eac0008000800 */
[----:B------:R-:W3:Y:S01]  /*25c0*/  LDC.64 R6, c[0x0][0x398] ;  /* 0x0000e600ff067b82 */ /* 0x000ee20000000a00 */
[----:B0-----:R-:W-:-:S07]  /*25d0*/  IMAD.WIDE.U32 R14, R5, 0x8, R14 ;  /* 0x00000008050e7825 */ /* 0x001fce00078e000e */
[----:B------:R-:W0:Y:S01]  /*25e0*/  LDC.64 R8, c[0x0][0x390] ;  /* 0x0000e400ff087b82 */ /* 0x000e220000000a00 */
[----:B------:R-:W0:Y:S01]  /*25f0*/  LDG.E.64 R36, desc[UR10][R14.64] ;  /* 0x0000000a0e247981 */ /* 0x000e22000c1e1b00 */
[----:B-1----:R-:W-:-:S05]  /*2600*/  IMAD.WIDE R18, R3, 0x8, R18 ;  /* 0x0000000803127825 */ /* 0x002fca00078e0212 */
[----:B------:R1:W5:Y:S01]  /*2610*/  LDG.E.64 R16, desc[UR10][R18.64] ;  /* 0x0000000a12107981 */ /* 0x000362000c1e1b00 */
[----:B--2---:R-:W3:Y:S01]  /*2620*/  MUFU.RCP64H R3, UR4 ;  /* 0x0000000400037d08 */ /* 0x004ee20008001800 */
[----:B------:R-:W-:-:S06]  /*2630*/  IMAD.MOV.U32 R2, RZ, RZ, 0x1 ;  /* 0x00000001ff027424 */ /* 0x000fcc00078e00ff */
[----:B---3--:R-:W-:-:S08]  /*2640*/  DFMA R10, R2, -R6, 1 ;  /* 0x3ff00000020a742b */ /* 0x008fd00000000806 */
[----:B------:R-:W-:-:S08]  /*2650*/  DFMA R10, R10, R10, R10 ;  /* 0x0000000a0a0a722b */ /* 0x000fd0000000000a */
[----:B------:R-:W-:-:S08]  /*2660*/  DFMA R10, R2, R10, R2 ;  /* 0x0000000a020a722b */ /* 0x000fd00000000002 */
[----:B------:R-:W-:-:S08]  /*2670*/  DFMA R2, R10, -R6, 1 ;  /* 0x3ff000000a02742b */ /* 0x000fd00000000806 */
[----:B------:R-:W-:Y:S02]  /*2680*/  DFMA R10, R10, R2, R10 ;  /* 0x000000020a0a722b */ /* 0x000fe4000000000a */
[----:B0-----:R-:W-:-:S08]  /*2690*/  DMUL R8, R36, R8 ;  /* 0x0000000824087228 */ /* 0x001fd00000000000 */
        /* <DEDUP_REMOVED lines=8> */
[----:B------:R-:W-:Y:S02]  /*2720*/  MOV R10, 0x2760 ;  /* 0x00002760000a7802 */ /* 0x000fe40000000f00 */
[----:B0-----:R-:W-:Y:S01]  /*2730*/  MOV R12, UR4 ;  /* 0x00000004000c7c02 */ /* 0x001fe20008000f00 */
[----:B------:R-:W-:-:S07]  /*2740*/  IMAD.U32 R13, RZ, RZ, UR5 ;  /* 0x00000005ff0d7e24 */ /* 0x000fce000f8e00ff */
[----:B-----5:R-:W-:Y:S05]  /*2750*/  CALL.REL.NOINC `($__internal_2_$__cuda_sm20_div_rn_f64_full) ;  /* 0x00000018005c7944 */ /* 0x020fea0003c00000 */
[----:B------:R-:W-:Y:S02]  /*2760*/  IMAD.MOV.U32 R22, RZ, RZ, R8 ;  /* 0x000000ffff167224 */ /* 0x000fe400078e0008 */
[----:B------:R-:W-:-:S07]  /*2770*/  IMAD.MOV.U32 R23, RZ, RZ, R7 ;  /* 0x000000ffff177224 */ /* 0x000fce00078e0007 */
.L_x_80:
        /* <DEDUP_REMOVED lines=26> */
.L_x_82:
[----:B------:R-:W-:Y:S05]  /*2920*/  BSYNC.RECONVERGENT B1 ;  /* 0x0000000000017941 */ /* 0x000fea0003800200 */
.L_x_81:
        /* <DEDUP_REMOVED lines=26> */
.L_x_84:
[----:B------:R-:W-:Y:S05]  /*2ad0*/  BSYNC.RECONVERGENT B0 ;  /* 0x0000000000007941 */ /* 0x000fea0003800200 */
.L_x_83:
        /* <DEDUP_REMOVED lines=22> */
.L_x_86:
[----:B------:R-:W-:Y:S05]  /*2c40*/  BSYNC.RECONVERGENT B1 ;  /* 0x0000000000017941 */ /* 0x000fea0003800200 */
.L_x_85:
        /* <DEDUP_REMOVED lines=31> */
.L_x_89:
[----:B------:R-:W-:Y:S05]  /*2e40*/  BSYNC.RECONVERGENT B2 ;  /* 0x0000000000027941 */ /* 0x000fea0003800200 */
.L_x_88:
[----:B------:R-:W-:Y:S05]  /*2e50*/  BSYNC.RECONVERGENT B1 ;  /* 0x0000000000017941 */ /* 0x000fea0003800200 */
.L_x_87:
[----:B------:R-:W2:Y:S01]  /*2e60*/  LDG.E.64 R14, desc[UR10][R14.64+0x8] ;  /* 0x0000080a0e0e7981 */ /* 0x000ea2000c1e1b00 */
[----:B------:R-:W0:Y:S01]  /*2e70*/  LDCU UR4, c[0x0][0x39c] ;  /* 0x00007380ff0477ac */ /* 0x000e220008000800 */
[----:B------:R-:W1:Y:S02]  /*2e80*/  LDC.64 R10, c[0x0][0x398] ;  /* 0x0000e600ff0a7b82 */ /* 0x000e640000000a00 */
[----:B------:R-:W5:Y:S01]  /*2e90*/  LDG.E.64 R18, desc[UR10][R18.64+0x8] ;  /* 0x0000080a12127981 */ /* 0x000f62000c1e1b00 */
[----:B------:R-:W-:Y:S01]  /*2ea0*/  IMAD.MOV.U32 R2, RZ, RZ, 0x1 ;  /* 0x00000001ff027424 */ /* 0x000fe200078e00ff */
[----:B------:R-:W-:-:S04]  /*2eb0*/  DADD R20, R20, R8 ;  /* 0x0000000014147229 */ /* 0x000fc80000000008 */
[----:B------:R-:W2:Y:S01]  /*2ec0*/  LDC.64 R6, c[0x0][0x390] ;  /* 0x0000e400ff067b82 */ /* 0x000ea20000000a00 */
[----:B0-----:R-:W1:Y:S02]  /*2ed0*/  MUFU.RCP64H R3, UR4 ;  /* 0x0000000400037d08 */ /* 0x001e640008001800 */
[----:B-1----:R-:W-:-:S08]  /*2ee0*/  DFMA R12, R2, -R10, 1 ;  /* 0x3ff00000020c742b */ /* 0x002fd0000000080a */
        /* <DEDUP_REMOVED lines=21> */
.L_x_90:
        /* <DEDUP_REMOVED lines=26> */
.L_x_92:
[----:B------:R-:W-:Y:S05]  /*31e0*/  BSYNC.RECONVERGENT B1 ;  /* 0x0000000000017941 */ /* 0x000fea0003800200 */
.L_x_91:
        /* <DEDUP_REMOVED lines=24> */
[----:B------:R-:W-:Y:S01]  /*3370*/  MOV R22, R8 ;  /* 0x0000000800167202 */ /* 0x000fe20000000f00 */
[----:B------:R-:W-:-:S07]  /*3380*/  IMAD.MOV.U32 R23, RZ, RZ, R7 ;  /* 0x000000ffff177224 */ /* 0x000fce00078e0007 */
.L_x_94:
[----:B------:R-:W-:Y:S05]  /*3390*/  BSYNC.RECONVERGENT B0 ;  /* 0x0000000000007941 */ /* 0x000fea0003800200 */
.L_x_93:
        /* <DEDUP_REMOVED lines=22> */
.L_x_96:
[----:B------:R-:W-:Y:S05]  /*3500*/  BSYNC.RECONVERGENT B1 ;  /* 0x0000000000017941 */ /* 0x000fea0003800200 */
.L_x_95:
[----:B-----5:R-:W-:Y:S01]  /*3510*/  DSETP.GT.AND P0, PT, R18, R22, PT ;  /* 0x000000161200722a */ /* 0x020fe20003f04000 */
[----:B------:R-:W-:-:S13]  /*3520*/  BSSY.RECONVERGENT B1, `(.L_x_97) ;  /* 0x0000020000017945 */ /* 0x000fda0003800200 */
[----:B------:R-:W-:Y:S05]  /*3530*/  @P0 BRA `(.L_x_98) ;  /* 0x0000000000200947 */ /* 0x000fea0003800000 */
[----:B------:R-:W0:Y:S01]  /*3540*/  LDCU.128 UR4, c[0x0][0x3a0] ;  /* 0x00007400ff0477ac */ /* 0x000e220008000c00 */
[----:B------:R-:W-:Y:S02]  /*3550*/  DMUL R6, R18, |R6| ;  /* 0x4000000612067228 */ /* 0x000fe40000000000 */
[----:B------:R-:W-:-:S06]  /*3560*/  DSETP.GT.AND P0, PT, R14, RZ, PT ;  /* 0x000000ff0e00722a */ /* 0x000fcc0003f04000 */
[CC--:B0-----:R-:W-:Y:S02]  /*3570*/  DFMA R2, -R18.reuse, R6.reuse, UR4 ;  /* 0x0000000412027e2b */ /* 0x0c1fe40008000106 */
[----:B------:R-:W-:-:S10]  /*3580*/  DFMA R6, R18, R6, UR6 ;  /* 0x0000000612067e2b */ /* 0x000fd40008000006 */
[----:B------:R-:W-:Y:S02]  /*3590*/  FSEL R8, R2, R6, P0 ;  /* 0x0000000602087208 */ /* 0x000fe40000000000 */
[----:B------:R-:W-:Y:S01]  /*35a0*/  FSEL R9, R3, R7, P0 ;  /* 0x0000000703097208 */ /* 0x000fe20000000000 */
[----:B------:R-:W-:Y:S06]  /*35b0*/  BRA `(.L_x_99) ;  /* 0x0000000000587947 */ /* 0x000fec0003800000 */
.L_x_98:
        /* <DEDUP_REMOVED lines=21> */
.L_x_100:
[----:B------:R-:W-:Y:S05]  /*3710*/  BSYNC.RECONVERGENT B2 ;  /* 0x0000000000027941 */ /* 0x000fea0003800200 */
.L_x_99:
[----:B------:R-:W-:Y:S05]  /*3720*/  BSYNC.RECONVERGENT B1 ;  /* 0x0000000000017941 */ /* 0x000fea0003800200 */
.L_x_97:
[----:B------:R-:W-:Y:S01]  /*3730*/  DADD R20, R20, R8 ;  /* 0x0000000014147229 */ /* 0x000fe20000000008 */
[----:B------:R-:W-:-:S10]  /*3740*/  VIADD R5, R5, 0x2 ;  /* 0x0000000205057836 */ /* 0x000fd40000000000 */
.L_x_79:
[----:B------:R-:W0:Y:S02]  /*3750*/  LDCU UR4, c[0x0][0x3b0] ;  /* 0x00007600ff0477ac */ /* 0x000e240008000800 */
[----:B0-----:R-:W-:-:S04]  /*3760*/  ULOP3.LUT UR4, UR4, 0x1, URZ, 0xc0, !UPT ;  /* 0x0000000104047892 */ /* 0x001fc8000f8ec0ff */
[----:B------:R-:W-:-:S09]  /*3770*/  UISETP.NE.U32.AND UP0, UPT, UR4, 0x1, UPT ;  /* 0x000000010400788c */ /* 0x000fd2000bf05070 */
[----:B------:R-:W-:Y:S05]  /*3780*/  BRA.U UP0, `(.L_x_34) ;  /* 0x0000000900407547 */ /* 0x000fea000b800000 */
[----:B------:R-:W0:Y:S01]  /*3790*/  LDC.64 R14, c[0x0][0x388] ;  /* 0x0000e200ff0e7b82 */ /* 0x000e220000000a00 */
[----:B------:R-:W1:Y:S07]  /*37a0*/  LDCU UR4, c[0x0][0x39c] ;  /* 0x00007380ff0477ac */ /* 0x000e6e0008000800 */
[----:B------:R-:W2:Y:S08]  /*37b0*/  LDC.64 R2, c[0x0][0x380] ;  /* 0x0000e000ff027b82 */ /* 0x000eb00000000a00 */
[----:B------:R-:W3:Y:S01]  /*37c0*/  LDC.64 R6, c[0x0][0x398] ;  /* 0x0000e600ff067b82 */ /* 0x000ee20000000a00 */
[----:B0-----:R-:W-:-:S07]  /*37d0*/  IMAD.WIDE.U32 R14, R5, 0x8, R14 ;  /* 0x00000008050e7825 */ /* 0x001fce00078e000e */
[----:B------:R-:W0:Y:S01]  /*37e0*/  LDC.64 R8, c[0x0][0x390] ;  /* 0x0000e400ff087b82 */ /* 0x000e220000000a00 */
[----:B------:R-:W0:Y:S01]  /*37f0*/  LDG.E.64 R14, desc[UR10][R14.64] ;  /* 0x0000000a0e0e7981 */ /* 0x000e22000c1e1b00 */
[----:B------:R-:W-:-:S04]  /*3800*/  IMAD.IADD R5, R4, 0x1, R5 ;  /* 0x0000000104057824 */ /* 0x000fc800078e0205 */
[----:B--2---:R-:W-:-:S06]  /*3810*/  IMAD.WIDE R4, R5, 0x8, R2 ;  /* 0x0000000805047825 */ /* 0x004fcc00078e0202 */
[----:B------:R-:W5:Y:S01]  /*3820*/  LDG.E.64 R4, desc[UR10][R4.64] ;  /* 0x0000000a04047981 */ /* 0x000f62000c1e1b00 */
[----:B-1----:R-:W3:Y:S01]  /*3830*/  MUFU.RCP64H R3, UR4 ;  /* 0x0000000400037d08 */ /* 0x002ee20008001800 */
[----:B------:R-:W-:-:S06]  /*3840*/  MOV R2, 0x1 ;  /* 0x0000000100027802 */ /* 0x000fcc0000000f00 */
        /* <DEDUP_REMOVED lines=14> */
[----:B------:R-:W-:Y:S01]  /*3930*/  MOV R10, 0x3970 ;  /* 0x00003970000a7802 */ /* 0x000fe20000000f00 */
[----:B0-----:R-:W-:Y:S02]  /*3940*/  IMAD.U32 R12, RZ, RZ, UR4 ;  /* 0x00000004ff0c7e24 */ /* 0x001fe4000f8e00ff */
[----:B------:R-:W-:-:S07]  /*3950*/  IMAD.U32 R13, RZ, RZ, UR5 ;  /* 0x00000005ff0d7e24 */ /* 0x000fce000f8e00ff */
[----:B-----5:R-:W-:Y:S05]  /*3960*/  CALL.REL.NOINC `($__internal_2_$__cuda_sm20_div_rn_f64_full) ;  /* 0x0000000400d87944 */ /* 0x020fea0003c00000 */
[----:B------:R-:W-:Y:S01]  /*3970*/  MOV R16, R8 ;  /* 0x0000000800107202 */ /* 0x000fe20000000f00 */
[----:B------:R-:W-:-:S07]  /*3980*/  IMAD.MOV.U32 R17, RZ, RZ, R7 ;  /* 0x000000ffff117224 */ /* 0x000fce00078e0007 */
.L_x_101:
        /* <DEDUP_REMOVED lines=24> */
[----:B-----5:R-:W-:Y:S05]  /*3b10*/  CALL.REL.NOINC `($__internal_2_$__cuda_sm20_div_rn_f64_full) ;  /* 0x00000004006c7944 */ /* 0x020fea0003c00000 */
[----:B------:R-:W-:-:S07]  /*3b20*/  IMAD.MOV.U32 R6, RZ, RZ, R8 ;  /* 0x000000ffff067224 */ /* 0x000fce00078e0008 */
.L_x_103:
[----:B------:R-:W-:Y:S05]  /*3b30*/  BSYNC.RECONVERGENT B1 ;  /* 0x0000000000017941 */ /* 0x000fea0003800200 */
.L_x_102:
        /* <DEDUP_REMOVED lines=19> */
[----:B------:R-:W-:Y:S01]  /*3c70*/  MOV R28, 0x3cc0 ;  /* 0x00003cc0001c7802 */ /* 0x000fe20000000f00 */
[----:B------:R-:W-:Y:S01]  /*3c80*/  IMAD.MOV.U32 R12, RZ, RZ, R10 ;  /* 0x000000ffff0c7224 */ /* 0x000fe200078e000a */
[----:B------:R-:W-:Y:S01]  /*3c90*/  MOV R10, R22 ;  /* 0x00000016000a7202 */ /* 0x000fe20000000f00 */
[----:B------:R-:W-:-:S07]  /*3ca0*/  IMAD.MOV.U32 R9, RZ, RZ, R23 ;  /* 0x000000ffff097224 */ /* 0x000fce00078e0017 */
[----:B-----5:R-:W-:Y:S05]  /*3cb0*/  CALL.REL.NOINC `($__internal_3_$__cuda_sm20_dsqrt_rn_f64_mediumpath_v1) ;  /* 0x0000000800987944 */ /* 0x020fea0003c00000 */
[----:B------:R-:W-:Y:S01]  /*3cc0*/  IMAD.MOV.U32 R18, RZ, RZ, R8 ;  /* 0x000000ffff127224 */ /* 0x000fe200078e0008 */
[----:B------:R-:W-:-:S07]  /*3cd0*/  MOV R19, R7 ;  /* 0x0000000700137202 */ /* 0x000fce0000000f00 */
.L_x_105:
[----:B------:R-:W-:Y:S05]  /*3ce0*/  BSYNC.RECONVERGENT B0 ;  /* 0x0000000000007941 */ /* 0x000fea0003800200 */
.L_x_104:
        /* <DEDUP_REMOVED lines=22> */
.L_x_107:
[----:B------:R-:W-:Y:S05]  /*3e50*/  BSYNC.RECONVERGENT B1 ;  /* 0x0000000000017941 */ /* 0x000fea0003800200 */
.L_x_106:
        /* <DEDUP_REMOVED lines=11> */
.L_x_109:
        /* <DEDUP_REMOVED lines=21> */
.L_x_111:
[----:B------:R-:W-:Y:S05]  /*4060*/  BSYNC.RECONVERGENT B2 ;  /* 0x0000000000027941 */ /* 0x000fea0003800200 */
.L_x_110:
[----:B------:R-:W-:Y:S05]  /*4070*/  BSYNC.RECONVERGENT B1 ;  /* 0x0000000000017941 */ /* 0x000fea0003800200 */
.L_x_108:
[----:B------:R-:W-:-:S11]  /*4080*/  DADD R20, R20, R8 ;  /* 0x0000000014147229 */ /* 0x000fd60000000008 */
.L_x_34:
[----:B------:R-:W0:Y:S02]  /*4090*/  LDC.64 R2, c[0x0][0x3b8] ;  /* 0x0000ee00ff027b82 */ /* 0x000e240000000a00 */
[----:B0-----:R-:W-:-:S05]  /*40a0*/  IMAD.WIDE R2, R0, 0x8, R2 ;  /* 0x0000000800027825 */ /* 0x001fca00078e0202 */
[----:B------:R-:W-:Y:S01]  /*40b0*/  STG.E.64 desc[UR10][R2.64], R20 ;  /* 0x0000001402007986 */ /* 0x000fe2000c101b0a */
[----:B------:R-:W-:Y:S05]  /*40c0*/  EXIT ;  /* 0x000000000000794d */ /* 0x000fea0003800000 */
        .weak           $__internal_2_$__cuda_sm20_div_rn_f64_full
        .type           $__internal_2_$__cuda_sm20_div_rn_f64_full,@function
        .size           $__internal_2_$__cuda_sm20_div_rn_f64_full,($__internal_3_$__cuda_sm20_dsqrt_rn_f64_mediumpath_v1 - $__internal_2_$__cuda_sm20_div_rn_f64_full)
$__internal_2_$__cuda_sm20_div_rn_f64_full:
[----:B------:R-:W-:Y:S01]  /*40d0*/  IMAD.MOV.U32 R29, RZ, RZ, R9 ;  /* 0x000000ffff1d7224 */ /* 0x000fe200078e0009 */
[C---:B------:R-:W-:Y:S01]  /*40e0*/  FSETP.GEU.AND P1, PT, |R13|.reuse, 1.469367938527859385e-39, PT ;  /* 0x001000000d00780b */ /* 0x040fe20003f2e200 */
[--C-:B------:R-:W-:Y:S01]  /*40f0*/  IMAD.MOV.U32 R24, RZ, RZ, R12.reuse ;  /* 0x000000ffff187224 */ /* 0x100fe200078e000c */
[----:B------:R-:W-:Y:S01]  /*4100*/  LOP3.LUT R7, R13, 0x800fffff, RZ, 0xc0, !PT ;  /* 0x800fffff0d077812 */ /* 0x000fe200078ec0ff */
[----:B------:R-:W-:Y:S01]  /*4110*/  IMAD.MOV.U32 R26, RZ, RZ, R12 ;  /* 0x000000ffff1a7224 */ /* 0x000fe200078e000c */
[----:B------:R-:W-:Y:S01]  /*4120*/  FSETP.GEU.AND P0, PT, |R29|, 1.469367938527859385e-39, PT ;  /* 0x001000001d00780b */ /* 0x000fe20003f0e200 */
[----:B------:R-:W-:Y:S01]  /*4130*/  BSSY.RECONVERGENT B0, `(.L_x_112) ;  /* 0x000005a000007945 */ /* 0x000fe20003800200 */
[----:B------:R-:W-:Y:S02]  /*4140*/  MOV R25, R13 ;  /* 0x0000000d00197202 */ /* 0x000fe40000000f00 */
[----:B------:R-:W-:Y:S02]  /*4150*/  MOV R28, R8 ;  /* 0x00000008001c7202 */ /* 0x000fe40000000f00 */
[----:B------:R-:W-:-:S02]  /*4160*/  LOP3.LUT R27, R7, 0x3ff00000, RZ, 0xfc, !PT ;  /* 0x3ff00000071b7812 */ /* 0x000fc400078efcff */
[----:B------:R-:W-:Y:S01]  /*4170*/  LOP3.LUT R8, R29, 0x7ff00000, RZ, 0xc0, !PT ;  /* 0x7ff000001d087812 */ /* 0x000fe200078ec0ff */
[----:B------:R-:W-:Y:S01]  /*4180*/  @!P1 DMUL R26, R24, 8.98846567431157953865e+307 ;  /* 0x7fe00000181a9828 */ /* 0x000fe20000000000 */
[----:B------:R-:W-:Y:S02]  /*4190*/  LOP3.LUT R9, R13, 0x7ff00000, RZ, 0xc0, !PT ;  /* 0x7ff000000d097812 */ /* 0x000fe400078ec0ff */
[----:B------:R-:W-:Y:S01]  /*41a0*/  MOV R32, R28 ;  /* 0x0000001c00207202 */ /* 0x000fe20000000f00 */
[----:B------:R-:W-:Y:S01]  /*41b0*/  @!P0 IMAD.MOV.U32 R30, RZ, RZ, RZ ;  /* 0x000000ffff1e8224 */ /* 0x000fe200078e00ff */
[----:B------:R-:W-:Y:S01]  /*41c0*/  @!P0 LOP3.LUT R7, R25, 0x7ff00000, RZ, 0xc0, !PT ;  /* 0x7ff0000019078812 */ /* 0x000fe200078ec0ff */
[----:B------:R-:W0:Y:S01]  /*41d0*/  MUFU.RCP64H R13, R27 ;  /* 0x0000001b000d7308 */ /* 0x000e220000001800 */
[C---:B------:R-:W-:Y:S02]  /*41e0*/  ISETP.GE.U32.AND P3, PT, R8.reuse, R9, PT ;  /* 0x000000090800720c */ /* 0x040fe40003f66070 */
[----:B------:R-:W-:Y:S01]  /*41f0*/  @!P0 ISETP.GE.U32.AND P2, PT, R8, R7, PT ;  /* 0x000000070800820c */ /* 0x000fe20003f46070 */
[----:B------:R-:W-:Y:S01]  /*4200*/  IMAD.MOV.U32 R7, RZ, RZ, 0x1ca00000 ;  /* 0x1ca00000ff077424 */ /* 0x000fe200078e00ff */
[----:B------:R-:W-:-:S04]  /*4210*/  @!P1 LOP3.LUT R9, R27, 0x7ff00000, RZ, 0xc0, !PT ;  /* 0x7ff000001b099812 */ /* 0x000fc800078ec0ff */
[C---:B------:R-:W-:Y:S02]  /*4220*/  @!P0 SEL R11, R7.reuse, 0x63400000, !P2 ;  /* 0x63400000070b8807 */ /* 0x040fe40005000000 */
[----:B------:R-:W-:Y:S02]  /*4230*/  SEL R12, R7, 0x63400000, !P3 ;  /* 0x63400000070c7807 */ /* 0x000fe40005800000 */
[--C-:B------:R-:W-:Y:S02]  /*4240*/  @!P0 LOP3.LUT R11, R11, 0x80000000, R29.reuse, 0xf8, !PT ;  /* 0x800000000b0b8812 */ /* 0x100fe400078ef81d */
[----:B------:R-:W-:Y:S01]  /*4250*/  LOP3.LUT R33, R12, 0x800fffff, R29, 0xf8, !PT ;  /* 0x800fffff0c217812 */ /* 0x000fe200078ef81d */
[----:B------:R-:W-:Y:S01]  /*4260*/  IMAD.MOV.U32 R12, RZ, RZ, 0x1 ;  /* 0x00000001ff0c7424 */ /* 0x000fe200078e00ff */
[----:B------:R-:W-:Y:S02]  /*4270*/  @!P0 LOP3.LUT R31, R11, 0x100000, RZ, 0xfc, !PT ;  /* 0x001000000b1f8812 */ /* 0x000fe400078efcff */
[----:B------:R-:W-:-:S04]  /*4280*/  MOV R11, R8 ;  /* 0x00000008000b7202 */ /* 0x000fc80000000f00 */
[----:B------:R-:W-:Y:S02]  /*4290*/  @!P0 DFMA R32, R32, 2, -R30 ;  /* 0x400000002020882b */ /* 0x000fe4000000081e */
[----:B0-----:R-:W-:-:S08]  /*42a0*/  DFMA R30, R12, -R26, 1 ;  /* 0x3ff000000c1e742b */ /* 0x001fd0000000081a */
[----:B------:R-:W-:Y:S01]  /*42b0*/  DFMA R30, R30, R30, R30 ;  /* 0x0000001e1e1e722b */ /* 0x000fe2000000001e */
[----:B------:R-:W-:-:S07]  /*42c0*/  @!P0 LOP3.LUT R11, R33, 0x7ff00000, RZ, 0xc0, !PT ;  /* 0x7ff00000210b8812 */ /* 0x000fce00078ec0ff */
[----:B------:R-:W-:-:S08]  /*42d0*/  DFMA R12, R12, R30, R12 ;  /* 0x0000001e0c0c722b */ /* 0x000fd0000000000c */
[----:B------:R-:W-:-:S08]  /*42e0*/  DFMA R34, R12, -R26, 1 ;  /* 0x3ff000000c22742b */ /* 0x000fd0000000081a */
[----:B------:R-:W-:-:S08]  /*42f0*/  DFMA R34, R12, R34, R12 ;  /* 0x000000220c22722b */ /* 0x000fd0000000000c */
[----:B------:R-:W-:-:S08]  /*4300*/  DMUL R12, R34, R32 ;  /* 0x00000020220c7228 */ /* 0x000fd00000000000 */
[----:B------:R-:W-:-:S08]  /*4310*/  DFMA R30, R12, -R26, R32 ;  /* 0x8000001a0c1e722b */ /* 0x000fd00000000020 */
[----:B------:R-:W-:Y:S01]  /*4320*/  DFMA R30, R34, R30, R12 ;  /* 0x0000001e221e722b */ /* 0x000fe2000000000c */
[----:B------:R-:W-:-:S05]  /*4330*/  VIADD R12, R11, 0xffffffff ;  /* 0xffffffff0b0c7836 */ /* 0x000fca0000000000 */
[----:B------:R-:W-:Y:S01]  /*4340*/  ISETP.GT.U32.AND P0, PT, R12, 0x7feffffe, PT ;  /* 0x7feffffe0c00780c */ /* 0x000fe20003f04070 */
[----:B------:R-:W-:-:S05]  /*4350*/  VIADD R12, R9, 0xffffffff ;  /* 0xffffffff090c7836 */ /* 0x000fca0000000000 */
[----:B------:R-:W-:-:S13]  /*4360*/  ISETP.GT.U32.OR P0, PT, R12, 0x7feffffe, P0 ;  /* 0x7feffffe0c00780c */ /* 0x000fda0000704470 */
[----:B------:R-:W-:Y:S05]  /*4370*/  @P0 BRA `(.L_x_113) ;  /* 0x0000000000740947 */ /* 0x000fea0003800000 */
[----:B------:R-:W-:Y:S01]  /*4380*/  LOP3.LUT R9, R25, 0x7ff00000, RZ, 0xc0, !PT ;  /* 0x7ff0000019097812 */ /* 0x000fe200078ec0ff */
[----:B------:R-:W-:-:S03]  /*4390*/  IMAD.MOV.U32 R28, RZ, RZ, RZ ;  /* 0x000000ffff1c7224 */ /* 0x000fc600078e00ff */
        /* <DEDUP_REMOVED lines=16> */
[----:B------:R-:W-:Y:S01]  /*44a0*/  IADD3 R8, PT, PT, -R8, -0x43300000, RZ ;  /* 0xbcd0000008087810 */ /* 0x000fe20007ffe1ff */
[----:B------:R-:W-:-:S06]  /*44b0*/  IMAD.MOV.U32 R24, RZ, RZ, RZ ;  /* 0x000000ffff187224 */ /* 0x000fcc00078e00ff */
[----:B------:R-:W-:Y:S02]  /*44c0*/  DFMA R24, R12, -R24, R30 ;  /* 0x800000180c18722b */ /* 0x000fe4000000001e */
[----:B------:R-:W-:-:S08]  /*44d0*/  DMUL.RP R30, R30, R28 ;  /* 0x0000001c1e1e7228 */ /* 0x000fd00000008000 */
[----:B------:R-:W-:Y:S02]  /*44e0*/  FSETP.NEU.AND P0, PT, |R25|, R8, PT ;  /* 0x000000081900720b */ /* 0x000fe40003f0d200 */
[----:B------:R-:W-:Y:S02]  /*44f0*/  LOP3.LUT R7, R31, R7, RZ, 0x3c, !PT ;  /* 0x000000071f077212 */ /* 0x000fe400078e3cff */
[----:B------:R-:W-:Y:S02]  /*4500*/  FSEL R8, R30, R12, !P0 ;  /* 0x0000000c1e087208 */ /* 0x000fe40004000000 */
[----:B------:R-:W-:Y:S02]  /*4510*/  FSEL R9, R7, R13, !P0 ;  /* 0x0000000d07097208 */ /* 0x000fe40004000000 */
[----:B------:R-:W-:-:S03]  /*4520*/  MOV R12, R8 ;  /* 0x00000008000c7202 */ /* 0x000fc60000000f00 */
[----:B------:R-:W-:Y:S01]  /*4530*/  IMAD.MOV.U32 R13, RZ, RZ, R9 ;  /* 0x000000ffff0d7224 */ /* 0x000fe200078e0009 */
[----:B------:R-:W-:Y:S06]  /*4540*/  BRA `(.L_x_114) ;  /* 0x0000000000607947 */ /* 0x000fec0003800000 */
.L_x_113:
[----:B------:R-:W-:-:S14]  /*4550*/  DSETP.NAN.AND P0, PT, R28, R28, PT ;  /* 0x0000001c1c00722a */ /* 0x000fdc0003f08000 */
[----:B------:R-:W-:Y:S05]  /*4560*/  @P0 BRA `(.L_x_115) ;  /* 0x00000000004c0947 */ /* 0x000fea0003800000 */
[----:B------:R-:W-:-:S14]  /*4570*/  DSETP.NAN.AND P0, PT, R24, R24, PT ;  /* 0x000000181800722a */ /* 0x000fdc0003f08000 */
[----:B------:R-:W-:Y:S05]  /*4580*/  @P0 BRA `(.L_x_116) ;  /* 0x0000000000340947 */ /* 0x000fea0003800000 */
[----:B------:R-:W-:Y:S01]  /*4590*/  ISETP.NE.AND P0, PT, R11, R9, PT ;  /* 0x000000090b00720c */ /* 0x000fe20003f05270 */
[----:B------:R-:W-:Y:S01]  /*45a0*/  IMAD.MOV.U32 R12, RZ, RZ, 0x0 ;  /* 0x00000000ff0c7424 */ /* 0x000fe200078e00ff */
[----:B------:R-:W-:-:S11]  /*45b0*/  MOV R13, 0xfff80000 ;  /* 0xfff80000000d7802 */ /* 0x000fd60000000f00 */
[----:B------:R-:W-:Y:S05]  /*45c0*/  @!P0 BRA `(.L_x_114) ;  /* 0x0000000000408947 */ /* 0x000fea0003800000 */
[----:B------:R-:W-:Y:S02]  /*45d0*/  ISETP.NE.AND P0, PT, R11, 0x7ff00000, PT ;  /* 0x7ff000000b00780c */ /* 0x000fe40003f05270 */
[----:B------:R-:W-:Y:S02]  /*45e0*/  LOP3.LUT R7, R29, 0x80000000, R25, 0x48, !PT ;  /* 0x800000001d077812 */ /* 0x000fe400078e4819 */
[----:B------:R-:W-:-:S13]  /*45f0*/  ISETP.EQ.OR P0, PT, R9, RZ, !P0 ;  /* 0x000000ff0900720c */ /* 0x000fda0004702670 */
[----:B------:R-:W-:Y:S01]  /*4600*/  @P0 LOP3.LUT R8, R7, 0x7ff00000, RZ, 0xfc, !PT ;  /* 0x7ff0000007080812 */ /* 0x000fe200078efcff */
[----:B------:R-:W-:Y:S01]  /*4610*/  @!P0 IMAD.MOV.U32 R12, RZ, RZ, RZ ;  /* 0x000000ffff0c8224 */ /* 0x000fe200078e00ff */
[----:B------:R-:W-:Y:S01]  /*4620*/  @P0 MOV R12, RZ ;  /* 0x000000ff000c0202 */ /* 0x000fe20000000f00 */
[----:B------:R-:W-:Y:S02]  /*4630*/  @!P0 IMAD.MOV.U32 R13, RZ, RZ, R7 ;  /* 0x000000ffff0d8224 */ /* 0x000fe400078e0007 */
[----:B------:R-:W-:Y:S01]  /*4640*/  @P0 IMAD.MOV.U32 R13, RZ, RZ, R8 ;  /* 0x000000ffff0d0224 */ /* 0x000fe200078e0008 */
[----:B------:R-:W-:Y:S06]  /*4650*/  BRA `(.L_x_114) ;  /* 0x00000000001c7947 */ /* 0x000fec0003800000 */
.L_x_116:
[----:B------:R-:W-:Y:S01]  /*4660*/  LOP3.LUT R7, R25, 0x80000, RZ, 0xfc, !PT ;  /* 0x0008000019077812 */ /* 0x000fe200078efcff */
[----:B------:R-:W-:-:S03]  /*4670*/  IMAD.MOV.U32 R12, RZ, RZ, R24 ;  /* 0x000000ffff0c7224 */ /* 0x000fc600078e0018 */
[----:B------:R-:W-:Y:S01]  /*4680*/  MOV R13, R7 ;  /* 0x00000007000d7202 */ /* 0x000fe20000000f00 */
[----:B------:R-:W-:Y:S06]  /*4690*/  BRA `(.L_x_114) ;  /* 0x00000000000c7947 */ /* 0x000fec0003800000 */
.L_x_115:
[----:B------:R-:W-:Y:S01]  /*46a0*/  LOP3.LUT R7, R29, 0x80000, RZ, 0xfc, !PT ;  /* 0x000800001d077812 */ /* 0x000fe200078efcff */
[----:B------:R-:W-:-:S04]  /*46b0*/  IMAD.MOV.U32 R12, RZ, RZ, R28 ;  /* 0x000000ffff0c7224 */ /* 0x000fc800078e001c */
[----:B------:R-:W-:-:S07]  /*46c0*/  IMAD.MOV.U32 R13, RZ, RZ, R7 ;  /* 0x000000ffff0d7224 */ /* 0x000fce00078e0007 */
.L_x_114:
[----:B------:R-:W-:Y:S05]  /*46d0*/  BSYNC.RECONVERGENT B0 ;  /* 0x0000000000007941 */ /* 0x000fea0003800200 */
.L_x_112:
[----:B------:R-:W-:Y:S01]  /*46e0*/  IMAD.MOV.U32 R11, RZ, RZ, 0x0 ;  /* 0x00000000ff0b7424 */ /* 0x000fe200078e00ff */
[----:B------:R-:W-:Y:S01]  /*46f0*/  MOV R8, R12 ;  /* 0x0000000c00087202 */ /* 0x000fe20000000f00 */
[----:B------:R-:W-:Y:S02]  /*4700*/  IMAD.MOV.U32 R7, RZ, RZ, R13 ;  /* 0x000000ffff077224 */ /* 0x000fe400078e000d */
[----:B------:R-:W-:Y:S05]  /*4710*/  RET.REL.NODEC R10 `(_Z20gen_elec_grid_kernelPKdS0_ddddiiPd) ;  /* 0xffffffb80a387950 */ /* 0x000fea0003c3ffff */
        .weak           $__internal_3_$__cuda_sm20_dsqrt_rn_f64_mediumpath_v1
        .type           $__internal_3_$__cuda_sm20_dsqrt_rn_f64_mediumpath_v1,@function
        .size           $__internal_3_$__cuda_sm20_dsqrt_rn_f64_mediumpath_v1,(.L_x_130 - $__internal_3_$__cuda_sm20_dsqrt_rn_f64_mediumpath_v1)
$__internal_3_$__cuda_sm20_dsqrt_rn_f64_mediumpath_v1:
[----:B------:R-:W-:Y:S01]  /*4720*/  ISETP.GE.U32.AND P0, PT, R8, -0x3400000, PT ;  /* 0xfcc000000800780c */ /* 0x000fe20003f06070 */
[----:B------:R-:W-:Y:S01]  /*4730*/  BSSY.RECONVERGENT B1, `(.L_x_117) ;  /* 0x0000027000017945 */ /* 0x000fe20003800200 */
[----:B------:R-:W-:Y:S01]  /*4740*/  MOV R25, R13 ;  /* 0x0000000d00197202 */ /* 0x000fe20000000f00 */
[----:B------:R-:W-:Y:S01]  /*4750*/  IMAD.MOV.U32 R13, RZ, RZ, R11 ;  /* 0x000000ffff0d7224 */ /* 0x000fe200078e000b */
[----:B------:R-:W-:Y:S01]  /*4760*/  MOV R11, R9 ;  /* 0x00000009000b7202 */ /* 0x000fe20000000f00 */
[----:B------:R-:W-:-:S08]  /*4770*/  IMAD.MOV.U32 R27, RZ, RZ, R7 ;  /* 0x000000ffff1b7224 */ /* 0x000fd000078e0007 */
        /* <DEDUP_REMOVED lines=9> */
.L_x_118:
[----:B------:R-:W-:-:S14]  /*4810*/  DSETP.NE.AND P0, PT, R24, RZ, PT ;  /* 0x000000ff1800722a */ /* 0x000fdc0003f05000 */
[----:B------:R-:W-:Y:S05]  /*4820*/  @!P0 BRA `(.L_x_120) ;  /* 0x0000000000588947 */ /* 0x000fea0003800000 */
[----:B------:R-:W-:-:S13]  /*4830*/  ISETP.GE.AND P0, PT, R25, RZ, PT ;  /* 0x000000ff1900720c */ /* 0x000fda0003f06270 */
[----:B------:R-:W-:Y:S01]  /*4840*/  @!P0 IMAD.MOV.U32 R8, RZ, RZ, 0x0 ;  /* 0x00000000ff088424 */ /* 0x000fe200078e00ff */
[----:B------:R-:W-:Y:S01]  /*4850*/  @!P0 MOV R9, 0xfff80000 ;  /* 0xfff8000000098802 */ /* 0x000fe20000000f00 */
[----:B------:R-:W-:Y:S06]  /*4860*/  @!P0 BRA `(.L_x_119) ;  /* 0x00000000004c8947 */ /* 0x000fec0003800000 */
[----:B------:R-:W-:-:S13]  /*4870*/  ISETP.GT.AND P0, PT, R25, 0x7fefffff, PT ;  /* 0x7fefffff1900780c */ /* 0x000fda0003f04270 */
[----:B------:R-:W-:Y:S05]  /*4880*/  @P0 BRA `(.L_x_120) ;  /* 0x0000000000400947 */ /* 0x000fea0003800000 */
[----:B------:R-:W-:Y:S01]  /*4890*/  DMUL R24, R24, 8.11296384146066816958e+31 ;  /* 0x4690000018187828 */ /* 0x000fe20000000000 */
[----:B------:R-:W-:Y:S01]  /*48a0*/  IMAD.MOV.U32 R12, RZ, RZ, RZ ;  /* 0x000000ffff0c7224 */ /* 0x000fe200078e00ff */
[----:B------:R-:W-:Y:S01]  /*48b0*/  MOV R9, 0x3fd80000 ;  /* 0x3fd8000000097802 */ /* 0x000fe20000000f00 */
[----:B------:R-:W-:-:S03]  /*48c0*/  IMAD.MOV.U32 R8, RZ, RZ, 0x0 ;  /* 0x00000000ff087424 */ /* 0x000fc600078e00ff */
[----:B------:R-:W0:Y:S02]  /*48d0*/  MUFU.RSQ64H R13, R25 ;  /* 0x00000019000d7308 */ /* 0x000e240000001c00 */
[----:B0-----:R-:W-:-:S08]  /*48e0*/  DMUL R10, R12, R12 ;  /* 0x0000000c0c0a7228 */ /* 0x001fd00000000000 */
[----:B------:R-:W-:-:S08]  /*48f0*/  DFMA R10, R24, -R10, 1 ;  /* 0x3ff00000180a742b */ /* 0x000fd0000000080a */
[----:B------:R-:W-:Y:S02]  /*4900*/  DFMA R8, R10, R8, 0.5 ;  /* 0x3fe000000a08742b */ /* 0x000fe40000000008 */
[----:B------:R-:W-:-:S08]  /*4910*/  DMUL R10, R12, R10 ;  /* 0x0000000a0c0a7228 */ /* 0x000fd00000000000 */
[----:B------:R-:W-:-:S08]  /*4920*/  DFMA R10, R8, R10, R12 ;  /* 0x0000000a080a722b */ /* 0x000fd0000000000c */
[----:B------:R-:W-:Y:S02]  /*4930*/  DMUL R8, R24, R10 ;  /* 0x0000000a18087228 */ /* 0x000fe40000000000 */
[----:B------:R-:W-:-:S06]  /*4940*/  VIADD R11, R11, 0xfff00000 ;  /* 0xfff000000b0b7836 */ /* 0x000fcc0000000000 */
[----:B------:R-:W-:-:S08]  /*4950*/  DFMA R12, R8, -R8, R24 ;  /* 0x80000008080c722b */ /* 0x000fd00000000018 */
[----:B------:R-:W-:-:S10]  /*4960*/  DFMA R8, R10, R12, R8 ;  /* 0x0000000c0a08722b */ /* 0x000fd40000000008 */
[----:B------:R-:W-:Y:S01]  /*4970*/  VIADD R9, R9, 0xfcb00000 ;  /* 0xfcb0000009097836 */ /* 0x000fe20000000000 */
[----:B------:R-:W-:Y:S06]  /*4980*/  BRA `(.L_x_119) ;  /* 0x0000000000047947 */ /* 0x000fec0003800000 */
.L_x_120:
[----:B------:R-:W-:-:S11]  /*4990*/  DADD R8, R24, R24 ;  /* 0x0000000018087229 */ /* 0x000fd60000000018 */
.L_x_119:
[----:B------:R-:W-:Y:S05]  /*49a0*/  BSYNC.RECONVERGENT B1 ;  /* 0x0000000000017941 */ /* 0x000fea0003800200 */
.L_x_117:
[----:B------:R-:W-:Y:S01]  /*49b0*/  IMAD.MOV.U32 R29, RZ, RZ, 0x0 ;  /* 0x00000000ff1d7424 */ /* 0x000fe200078e00ff */
[----:B------:R-:W-:-:S03]  /*49c0*/  MOV R7, R9 ;  /* 0x0000000900077202 */ /* 0x000fc60000000f00 */
[----:B------:R-:W-:Y:S05]  /*49d0*/  RET.REL.NODEC R28 `(_Z20gen_elec_grid_kernelPKdS0_ddddiiPd) ;  /* 0xffffffb41c887950 */ /* 0x000fea0003c3ffff */
.L_x_121:
        /* <DEDUP_REMOVED lines=10> */
.L_x_130:


//--------------------- .text._Z25calc_pairwise_dist_kernelPdS_iiS_ --------------------------
	.section	.text._Z25calc_pairwise_dist_kernelPdS_iiS_,"ax",@progbits
	.align	128
        .global         _Z25calc_pairwise_dist_kernelPdS_iiS_
        .type           _Z25calc_pairwise_dist_kernelPdS_iiS_,@function
        .size           _Z25calc_pairwise_dist_kernelPdS_iiS_,(.L_x_131 - _Z25calc_pairwise_dist_kernelPdS_iiS_)
        .other          _Z25calc_pairwise_dist_kernelPdS_iiS_,@"STO_CUDA_ENTRY STV_DEFAULT"
_Z25calc_pairwise_dist_kernelPdS_iiS_:
.text._Z25calc_pairwise_dist_kernelPdS_iiS_:
[----:B------:R-:W-:Y:S01]  /*0000*/  LDC R1, c[0x0][0x37c] ;  /* 0x0000df00ff017b82 */ /* 0x000fe20000000800 */
[----:B------:R-:W0:Y:S07]  /*0010*/  S2R R5, SR_TID.Y ;  /* 0x0000000000057919 */ /* 0x000e2e0000002200 */
[----:B------:R-:W1:Y:S01]  /*0020*/  LDC R3, c[0x0][0x360] ;  /* 0x0000d800ff037b82 */ /* 0x000e620000000800 */
[----:B------:R-:W2:Y:S01]  /*0030*/  LDCU.64 UR6, c[0x0][0x390] ;  /* 0x00007200ff0677ac */ /* 0x000ea20008000a00 */
[----:B------:R-:W1:Y:S06]  /*0040*/  S2R R0, SR_TID.X ;  /* 0x0000000000007919 */ /* 0x000e6c0000002100 */
[----:B------:R-:W0:Y:S08]  /*0050*/  S2UR UR5, SR_CTAID.Y ;  /* 0x00000000000579c3 */ /* 0x000e300000002600 */
[----:B------:R-:W0:Y:S08]  /*0060*/  LDC R2, c[0x0][0x364] ;  /* 0x0000d900ff027b82 */ /* 0x000e300000000800 */
[----:B------:R-:W1:Y:S01]  /*0070*/  S2UR UR4, SR_CTAID.X ;  /* 0x00000000000479c3 */ /* 0x000e620000002500 */
[----:B0-----:R-:W-:-:S05]  /*0080*/  IMAD R2, R2, UR5, R5 ;  /* 0x0000000502027c24 */ /* 0x001fca000f8e0205 */
[----:B--2---:R-:W-:Y:S01]  /*0090*/  ISETP.GE.AND P0, PT, R2, UR6, PT ;  /* 0x0000000602007c0c */ /* 0x004fe2000bf06270 */
[----:B-1----:R-:W-:-:S05]  /*00a0*/  IMAD R3, R3, UR4, R0 ;  /* 0x0000000403037c24 */ /* 0x002fca000f8e0200 */
[----:B------:R-:W-:-:S13]  /*00b0*/  ISETP.GE.OR P0, PT, R3, UR7, P0 ;  /* 0x0000000703007c0c */ /* 0x000fda0008706670 */
[----:B------:R-:W-:Y:S05]  /*00c0*/  @P0 EXIT ;  /* 0x000000000000094d */ /* 0x000fea0003800000 */
[----:B------:R-:W0:Y:S01]  /*00d0*/  LDC.64 R4, c[0x0][0x380] ;  /* 0x0000e000ff047b82 */ /* 0x000e220000000a00 */
[----:B------:R-:W1:Y:S01]  /*00e0*/  LDCU.64 UR4, c[0x0][0x358] ;  /* 0x00006b00ff0477ac */ /* 0x000e620008000a00 */
[----:B------:R-:W-:Y:S02]  /*00f0*/  LEA R7, R3, R3, 0x1 ;  /* 0x0000000303077211 */ /* 0x000fe400078e08ff */
[----:B------:R-:W-:-:S04]  /*0100*/  LEA R11, R2, R2, 0x1 ;  /* 0x00000002020b7211 */ /* 0x000fc800078e08ff */
[----:B------:R-:W2:Y:S01]  /*0110*/  LDC.64 R8, c[0x0][0x388] ;  /* 0x0000e200ff087b82 */ /* 0x000ea20000000a00 */
[----:B0-----:R-:W-:-:S05]  /*0120*/  IMAD.WIDE R4, R7, 0x8, R4 ;  /* 0x0000000807047825 */ /* 0x001fca00078e0204 */
[----:B-1----:R-:W3:Y:S01]  /*0130*/  LDG.E.64 R12, desc[UR4][R4.64+0x8] ;  /* 0x00000804040c7981 */ /* 0x002ee2000c1e1b00 */
[----:B--2---:R-:W-:-:S03]  /*0140*/  IMAD.WIDE.U32 R8, R11, 0x8, R8 ;  /* 0x000000080b087825 */ /* 0x004fc600078e0008 */
[----:B------:R-:W2:Y:S04]  /*0150*/  LDG.E.64 R6, desc[UR4][R4.64] ;  /* 0x0000000404067981 */ /* 0x000ea8000c1e1b00 */
[----:B------:R-:W3:Y:S04]  /*0160*/  LDG.E.64 R14, desc[UR4][R8.64+0x8] ;  /* 0x00000804080e7981 */ /* 0x000ee8000c1e1b00 */
[----:B------:R-:W2:Y:S04]  /*0170*/  LDG.E.64 R10, desc[UR4][R8.64] ;  /* 0x00000004080a7981 */ /* 0x000ea8000c1e1b00 */
[----:B------:R-:W4:Y:S04]  /*0180*/  LDG.E.64 R16, desc[UR4][R4.64+0x10] ;  /* 0x0000100404107981 */ /* 0x000f28000c1e1b00 */
[----:B------:R-:W4:Y:S01]  /*0190*/  LDG.E.64 R18, desc[UR4][R8.64+0x10] ;  /* 0x0000100408127981 */ /* 0x000f22000c1e1b00 */
[----:B------:R-:W-:Y:S01]  /*01a0*/  BSSY.RECONVERGENT B0, `(.L_x_122) ;  /* 0x0000014000007945 */ /* 0x000fe20003800200 */
[----:B---3--:R-:W-:-:S02]  /*01b0*/  DADD R12, R12, -R14 ;  /* 0x000000000c0c7229 */ /* 0x008fc4000000080e */
[----:B--2---:R-:W-:-:S06]  /*01c0*/  DADD R6, R6, -R10 ;  /* 0x0000000006067229 */ /* 0x004fcc000000080a */
[----:B------:R-:W-:Y:S02]  /*01d0*/  DMUL R12, R12, R12 ;  /* 0x0000000c0c0c7228 */ /* 0x000fe40000000000 */
[----:B----4-:R-:W-:-:S06]  /*01e0*/  DADD R16, R16, -R18 ;  /* 0x0000000010107229 */ /* 0x010fcc0000000812 */
[----:B------:R-:W-:-:S08]  /*01f0*/  DFMA R12, R6, R6, R12 ;  /* 0x00000006060c722b */ /* 0x000fd0000000000c */
[----:B------:R-:W-:-:S06]  /*0200*/  DFMA R12, R16, R16, R12 ;  /* 0x00000010100c722b */ /* 0x000fcc000000000c */
[----:B------:R-:W0:Y:S02]  /*0210*/  F2F.F32.F64 R0, R12 ;  /* 0x0000000c00007310 */ /* 0x000e240000301000 */
[----:B0-----:R-:W-:-:S06]  /*0220*/  IADD3 R6, PT, PT, R0, -0xd000000, RZ ;  /* 0xf300000000067810 */ /* 0x001fcc0007ffe0ff */
[----:B------:R0:W1:Y:S01]  /*0230*/  MUFU.RSQ R7, R0 ;  /* 0x0000000000077308 */ /* 0x0000620000001400 */
[----:B------:R-:W-:-:S13]  /*0240*/  ISETP.GT.U32.AND P0, PT, R6, 0x727fffff, PT ;  /* 0x727fffff0600780c */ /* 0x000fda0003f04070 */
[----:B0-----:R-:W-:Y:S05]  /*0250*/  @!P0 BRA `(.L_x_123) ;  /* 0x0000000000108947 */ /* 0x001fea0003800000 */
[----:B------:R-:W-:-:S07]  /*0260*/  MOV R9, 0x280 ;  /* 0x0000028000097802 */ /* 0x000fce0000000f00 */
[----:B-1----:R-:W-:Y:S05]  /*0270*/  CALL.REL.NOINC `($__internal_4_$__cuda_sm20_sqrt_rn_f32_slowpath) ;  /* 0x0000000000387944 */ /* 0x002fea0003c00000 */
[----:B------:R-:W-:Y:S01]  /*0280*/  MOV R4, R0 ;  /* 0x0000000000047202 */ /* 0x000fe20000000f00 */
[----:B------:R-:W-:Y:S06]  /*0290*/  BRA `(.L_x_124) ;  /* 0x0000000000107947 */ /* 0x000fec0003800000 */
.L_x_123:
[----:B-1----:R-:W-:Y:S01]  /*02a0*/  FMUL.FTZ R5, R0, R7 ;  /* 0x0000000700057220 */ /* 0x002fe20000410000 */
[----:B------:R-:W-:-:S03]  /*02b0*/  FMUL.FTZ R4, R7, 0.5 ;  /* 0x3f00000007047820 */ /* 0x000fc60000410000 */
[----:B------:R-:W-:-:S04]  /*02c0*/  FFMA R0, -R5, R5, R0 ;  /* 0x0000000505007223 */ /* 0x000fc80000000100 */
[----:B------:R-:W-:-:S07]  /*02d0*/  FFMA R4, R0, R4, R5 ;  /* 0x0000000400047223 */ /* 0x000fce0000000005 */
.L_x_124:
[----:B------:R-:W-:Y:S05]  /*02e0*/  BSYNC.RECONVERGENT B0 ;  /* 0x0000000000007941 */ /* 0x000fea0003800200 */
.L_x_122:
[----:B------:R-:W0:Y:S01]  /*02f0*/  LDC.64 R6, c[0x0][0x398] ;  /* 0x0000e600ff067b82 */ /* 0x000e220000000a00 */
[----:B------:R-:W1:Y:S01]  /*0300*/  LDCU UR6, c[0x0][0x390] ;  /* 0x00007200ff0677ac */ /* 0x000e620008000800 */
[----:B------:R-:W2:Y:S01]  /*0310*/  F2F.F64.F32 R4, R4 ;  /* 0x0000000400047310 */ /* 0x000ea20000201800 */
[----:B-1----:R-:W-:-:S04]  /*0320*/  IMAD R3, R3, UR6, R2 ;  /* 0x0000000603037c24 */ /* 0x002fc8000f8e0202 */
[----:B0-----:R-:W-:-:S05]  /*0330*/  IMAD.WIDE R2, R3, 0x8, R6 ;  /* 0x0000000803027825 */ /* 0x001fca00078e0206 */
[----:B--2---:R-:W-:Y:S01]  /*0340*/  STG.E.64 desc[UR4][R2.64], R4 ;  /* 0x0000000402007986 */ /* 0x004fe2000c101b04 */
[----:B------:R-:W-:Y:S05]  /*0350*/  EXIT ;  /* 0x000000000000794d */ /* 0x000fea0003800000 */
        .weak           $__internal_4_$__cuda_sm20_sqrt_rn_f32_slowpath
        .type           $__internal_4_$__cuda_sm20_sqrt_rn_f32_slowpath,@function
        .size           $__internal_4_$__cuda_sm20_sqrt_rn_f32_slowpath,(.L_x_131 - $__internal_4_$__cuda_sm20_sqrt_rn_f32_slowpath)
$__internal_4_$__cuda_sm20_sqrt_rn_f32_slowpath:
[----:B------:R-:W-:-:S13]  /*0360*/  LOP3.LUT P0, RZ, R0, 0x7fffffff, RZ, 0xc0, !PT ;  /* 0x7fffffff00ff7812 */ /* 0x000fda000780c0ff */
[----:B------:R-:W-:Y:S01]  /*0370*/  @!P0 MOV R4, R0 ;  /* 0x0000000000048202 */ /* 0x000fe20000000f00 */
[----:B------:R-:W-:Y:S06]  /*0380*/  @!P0 BRA `(.L_x_125) ;  /* 0x0000000000408947 */ /* 0x000fec0003800000 */
[----:B------:R-:W-:-:S13]  /*0390*/  FSETP.GEU.FTZ.AND P0, PT, R0, RZ, PT ;  /* 0x000000ff0000720b */ /* 0x000fda0003f1e000 */
[----:B------:R-:W-:Y:S01]  /*03a0*/  @!P0 MOV R4, 0x7fffffff ;  /* 0x7fffffff00048802 */ /* 0x000fe20000000f00 */
[----:B------:R-:W-:Y:S06]  /*03b0*/  @!P0 BRA `(.L_x_125) ;  /* 0x0000000000348947 */ /* 0x000fec0003800000 */
[----:B------:R-:W-:-:S13]  /*03c0*/  FSETP.GTU.FTZ.AND P0, PT, |R0|, +INF , PT ;  /* 0x7f8000000000780b */ /* 0x000fda0003f1c200 */
[----:B------:R-:W-:Y:S01]  /*03d0*/  @P0 FADD.FTZ R4, R0, 1 ;  /* 0x3f80000000040421 */ /* 0x000fe20000010000 */
[----:B------:R-:W-:Y:S06]  /*03e0*/  @P0 BRA `(.L_x_125) ;  /* 0x0000000000280947 */ /* 0x000fec0003800000 */
[----:B------:R-:W-:-:S13]  /*03f0*/  FSETP.NEU.FTZ.AND P0, PT, |R0|, +INF , PT ;  /* 0x7f8000000000780b */ /* 0x000fda0003f1d200 */
[----:B------:R-:W-:-:S04]  /*0400*/  @P0 FFMA R5, R0, 1.84467440737095516160e+19, RZ ;  /* 0x5f80000000050823 */ /* 0x000fc800000000ff */
[----:B------:R-:W0:Y:S02]  /*0410*/  @P0 MUFU.RSQ R4, R5 ;  /* 0x0000000500040308 */ /* 0x000e240000001400 */
[----:B0-----:R-:W-:Y:S01]  /*0420*/  @P0 FMUL.FTZ R6, R5, R4 ;  /* 0x0000000405060220 */ /* 0x001fe20000410000 */
[----:B------:R-:W-:Y:S01]  /*0430*/  @P0 FMUL.FTZ R8, R4, 0.5 ;  /* 0x3f00000004080820 */ /* 0x000fe20000410000 */
[----:B------:R-:W-:Y:S02]  /*0440*/  @!P0 MOV R4, R0 ;  /* 0x0000000000048202 */ /* 0x000fe40000000f00 */
[----:B------:R-:W-:-:S04]  /*0450*/  @P0 FADD.FTZ R7, -R6, -RZ ;  /* 0x800000ff06070221 */ /* 0x000fc80000010100 */
[----:B------:R-:W-:-:S04]  /*0460*/  @P0 FFMA R7, R6, R7, R5 ;  /* 0x0000000706070223 */ /* 0x000fc80000000005 */
[----:B------:R-:W-:-:S04]  /*0470*/  @P0 FFMA R7, R7, R8, R6 ;  /* 0x0000000807070223 */ /* 0x000fc80000000006 */
[----:B------:R-:W-:-:S07]  /*0480*/  @P0 FMUL.FTZ R4, R7, 2.3283064365386962891e-10 ;  /* 0x2f80000007040820 */ /* 0x000fce0000410000 */
.L_x_125:
[----:B------:R-:W-:Y:S01]  /*0490*/  HFMA2 R5, -RZ, RZ, 0, 0 ;  /* 0x00000000ff057431 */ /* 0x000fe200000001ff */
[----:B------:R-:W-:Y:S02]  /*04a0*/  MOV R0, R4 ;  /* 0x0000000400007202 */ /* 0x000fe40000000f00 */
[----:B------:R-:W-:-:S04]  /*04b0*/  MOV R4, R9 ;  /* 0x0000000900047202 */ /* 0x000fc80000000f00 */
[----:B------:R-:W-:Y:S05]  /*04c0*/  RET.REL.NODEC R4 `(_Z25calc_pairwise_dist_kernelPdS_iiS_) ;  /* 0xfffffff804cc7950 */ /* 0x000fea0003c3ffff */
.L_x_126:
        /* <DEDUP_REMOVED lines=11> */
.L_x_131:


//--------------------- .nv.shared.reserved.0     --------------------------
	.section	.nv.shared.reserved.0,"aw",@nobits
	.weak		__nv_reservedSMEM_offset_0_alias
	.size		__nv_reservedSMEM_offset_0_alias, 0, 64
	.other		__nv_reservedSMEM_offset_0_alias,@"STO_CUDA_RESERVED_SHARED STV_DEFAULT"
__nv_reservedSMEM_offset_0_alias:
	.zero		0
	.zero		64


//--------------------- .nv.constant0._Z19gen_vdw_grid_kernelPdS_S_ddiiS_ --------------------------
	.section	.nv.constant0._Z19gen_vdw_grid_kernelPdS_S_ddiiS_,"a",@progbits
	.sectionflags	@""
	.align	4
.nv.constant0._Z19gen_vdw_grid_kernelPdS_S_ddiiS_:
	.zero		952


//--------------------- .nv.constant0._Z20gen_elec_grid_kernelPKdS0_ddddiiPd --------------------------
	.section	.nv.constant0._Z20gen_elec_grid_kernelPKdS0_ddddiiPd,"a",@progbits
	.sectionflags	@""
	.align	4
.nv.constant0._Z20gen_elec_grid_kernelPKdS0_ddddiiPd:
	.zero		960


//--------------------- .nv.constant0._Z25calc_pairwise_dist_kernelPdS_iiS_ --------------------------
	.section	.nv.constant0._Z25calc_pairwise_dist_kernelPdS_iiS_,"a",@progbits
	.sectionflags	@""
	.align	4
.nv.constant0._Z25calc_pairwise_dist_kernelPdS_iiS_:
	.zero		928


//--------------------- SYMBOLS --------------------------

	.type		.nv.reservedSmem.offset0,@object
	.size		.nv.reservedSmem.offset0,0x4
